	.target	sm_100a

	.elftype	@"ET_EXEC"


//--------------------- .note.nv.tkinfo           --------------------------
	.section	.note.nv.tkinfo,"",@"SHT_NOTE"
	.sectionflags	@"SHF_NOTE_NV_TKINFO"
	.tkinfo
        /*0018*/ 	.word	0x00000002
        /*0030*/ 	.string	""
        /*0030*/ 	.string	"ptxas"
        /*0030*/ 	.string	"Cuda compilation tools, release 13.0, V13.0.88"
        /*0030*/ 	.string	"Build cuda_13.0.r13.0/compiler.36424714_0"
        /*0030*/ 	.string	"-arch sm_100a -m 64 "



//--------------------- .note.nv.cuinfo           --------------------------
	.section	.note.nv.cuinfo,"",@"SHT_NOTE"
	.sectionflags	@"SHF_NOTE_NV_CUINFO"
        /*0018*/ 	.short	0x0002
        /*001a*/ 	.short	0x0064
        /*001c*/ 	.short	0x0082
	.zero		2


//--------------------- .nv.info                  --------------------------
	.section	.nv.info,"",@"SHT_CUDA_INFO"
	.align	4


	//----- nvinfo : EIATTR_REGCOUNT
	.align		4
        /*0000*/ 	.byte	0x04, 0x2f
        /*0002*/ 	.short	(.L_19 - .L_18)
	.align		4
.L_18:
        /*0004*/ 	.word	index@(_ZN7cutlass13device_kernelINS_4conv6kernel13ConvUniversalINS1_16ConvProblemShapeILNS1_8OperatorE1ELi3EEENS1_10collective14CollectiveConvINS1_47MainloopSm100TmaUmmaWarpSpecializedImplicitGemmILS5_1ELi16ELi3ELi1ELi2EN4cute5tupleIJNSA_1CILi1EEESD_SD_EEEEENSB_IJNSC_ILi128EEENSC_ILi64EEENSB_IJNSC_ILi32EEEEEEEEENS_10bfloat16_tESL_NSA_8TiledMMAINSA_8MMA_AtomIJNSA_20SM100_MMA_F16BF16_SSISL_SL_fLi128ELi64ELNSA_4UMMA5MajorE0ELSQ_1ELNSP_7ScaleInE0ELSR_0EEEEEENSA_6LayoutISE_NSB_IJNSC_ILi0EEESV_SV_EEEEENSB_IJNSA_10UnderscoreESY_SY_EEEEENS7_6detail27Sm100ImplicitGemmTileTraitsINSA_20SM90_TMA_LOAD_IM2COLENSA_14ComposedLayoutINSA_7SwizzleILi2ELi4ELi3EEENSA_18smem_ptr_flag_bitsILi16EEENSU_INSB_IJNSC_ILi8EEESI_EEENSB_IJSI_SD_EEEEEEEvEENS12_INSA_13SM90_TMA_LOADENS14_INS15_ILi3ELi4ELi3EEES18_NSU_INSB_IJSH_S19_EEENSB_IJSD_SH_EEEEEEEvEEEENS_8epilogue10collective18CollectiveEpilogueINS1N_23Sm100TmaWarpSpecializedILi3ELi2ELi32ELb1ELb0EEEJSK_NSB_IJNSU_ISG_SD_EENSU_ISI_SD_EEEEESL_NSB_IJNSB_IJllllEEESD_SV_EEESL_S1W_NS1N_6fusion15FusionCallbacksIS1R_NS1X_17LinearCombinationISL_fSL_fLNS_15FloatRoundStyleE2EEESK_S1U_JEEENSA_5SM1004TMEM4LOAD26SM100_TMEM_LOAD_32dp32b32xES13_S1D_NSA_39AutoVectorizingCopyWithAssumedAlignmentILi128EEENSA_21SM90_TMA_STORE_IM2COLES1D_S28_S28_EEEvvEEEEvNT_6ParamsE)
        /*0008*/ 	.word	0x0000007f


	//----- nvinfo : EIATTR_FRAME_SIZE
	.align		4
.L_19:
        /*000c*/ 	.byte	0x04, 0x11
        /*000e*/ 	.short	(.L_21 - .L_20)
	.align		4
.L_20:
        /*0010*/ 	.word	index@($__internal_2_$__cuda_sm10x_tcgen05_guardrail_trap_unallocated_columns_being_dealloced)
        /*0014*/ 	.word	0x00000008


	//----- nvinfo : EIATTR_FRAME_SIZE
	.align		4
.L_21:
        /*0018*/ 	.byte	0x04, 0x11
        /*001a*/ 	.short	(.L_23 - .L_22)
	.align		4
.L_22:
        /*001c*/ 	.word	index@($__internal_1_$__cuda_sm10x_tcgen05_guardrail_trap_phase_invalid_during_alloc)
        /*0020*/ 	.word	0x00000008


	//----- nvinfo : EIATTR_FRAME_SIZE
	.align		4
.L_23:
        /*0024*/ 	.byte	0x04, 0x11
        /*0026*/ 	.short	(.L_25 - .L_24)
	.align		4
.L_24:
        /*0028*/ 	.word	index@($__internal_0_$__cuda_sm10x_tcgen05_guardrail_trap_col_being_dealloced_not_returned_by_alloc)
        /*002c*/ 	.word	0x00000008


	//----- nvinfo : EIATTR_FRAME_SIZE
	.align		4
.L_25:
        /*0030*/ 	.byte	0x04, 0x11
        /*0032*/ 	.short	(.L_27 - .L_26)
	.align		4
.L_26:
        /*0034*/ 	.word	index@(_ZN7cutlass13device_kernelINS_4conv6kernel13ConvUniversalINS1_16ConvProblemShapeILNS1_8OperatorE1ELi3EEENS1_10collective14CollectiveConvINS1_47MainloopSm100TmaUmmaWarpSpecializedImplicitGemmILS5_1ELi16ELi3ELi1ELi2EN4cute5tupleIJNSA_1CILi1EEESD_SD_EEEEENSB_IJNSC_ILi128EEENSC_ILi64EEENSB_IJNSC_ILi32EEEEEEEEENS_10bfloat16_tESL_NSA_8TiledMMAINSA_8MMA_AtomIJNSA_20SM100_MMA_F16BF16_SSISL_SL_fLi128ELi64ELNSA_4UMMA5MajorE0ELSQ_1ELNSP_7ScaleInE0ELSR_0EEEEEENSA_6LayoutISE_NSB_IJNSC_ILi0EEESV_SV_EEEEENSB_IJNSA_10UnderscoreESY_SY_EEEEENS7_6detail27Sm100ImplicitGemmTileTraitsINSA_20SM90_TMA_LOAD_IM2COLENSA_14ComposedLayoutINSA_7SwizzleILi2ELi4ELi3EEENSA_18smem_ptr_flag_bitsILi16EEENSU_INSB_IJNSC_ILi8EEESI_EEENSB_IJSI_SD_EEEEEEEvEENS12_INSA_13SM90_TMA_LOADENS14_INS15_ILi3ELi4ELi3EEES18_NSU_INSB_IJSH_S19_EEENSB_IJSD_SH_EEEEEEEvEEEENS_8epilogue10collective18CollectiveEpilogueINS1N_23Sm100TmaWarpSpecializedILi3ELi2ELi32ELb1ELb0EEEJSK_NSB_IJNSU_ISG_SD_EENSU_ISI_SD_EEEEESL_NSB_IJNSB_IJllllEEESD_SV_EEESL_S1W_NS1N_6fusion15FusionCallbacksIS1R_NS1X_17LinearCombinationISL_fSL_fLNS_15FloatRoundStyleE2EEESK_S1U_JEEENSA_5SM1004TMEM4LOAD26SM100_TMEM_LOAD_32dp32b32xES13_S1D_NSA_39AutoVectorizingCopyWithAssumedAlignmentILi128EEENSA_21SM90_TMA_STORE_IM2COLES1D_S28_S28_EEEvvEEEEvNT_6ParamsE)
        /*0038*/ 	.word	0x00000008


	//----- nvinfo : EIATTR_MIN_STACK_SIZE
	.align		4
.L_27:
        /*003c*/ 	.byte	0x04, 0x12
        /*003e*/ 	.short	(.L_29 - .L_28)
	.align		4
.L_28:
        /*0040*/ 	.word	index@(_ZN7cutlass13device_kernelINS_4conv6kernel13ConvUniversalINS1_16ConvProblemShapeILNS1_8OperatorE1ELi3EEENS1_10collective14CollectiveConvINS1_47MainloopSm100TmaUmmaWarpSpecializedImplicitGemmILS5_1ELi16ELi3ELi1ELi2EN4cute5tupleIJNSA_1CILi1EEESD_SD_EEEEENSB_IJNSC_ILi128EEENSC_ILi64EEENSB_IJNSC_ILi32EEEEEEEEENS_10bfloat16_tESL_NSA_8TiledMMAINSA_8MMA_AtomIJNSA_20SM100_MMA_F16BF16_SSISL_SL_fLi128ELi64ELNSA_4UMMA5MajorE0ELSQ_1ELNSP_7ScaleInE0ELSR_0EEEEEENSA_6LayoutISE_NSB_IJNSC_ILi0EEESV_SV_EEEEENSB_IJNSA_10UnderscoreESY_SY_EEEEENS7_6detail27Sm100ImplicitGemmTileTraitsINSA_20SM90_TMA_LOAD_IM2COLENSA_14ComposedLayoutINSA_7SwizzleILi2ELi4ELi3EEENSA_18smem_ptr_flag_bitsILi16EEENSU_INSB_IJNSC_ILi8EEESI_EEENSB_IJSI_SD_EEEEEEEvEENS12_INSA_13SM90_TMA_LOADENS14_INS15_ILi3ELi4ELi3EEES18_NSU_INSB_IJSH_S19_EEENSB_IJSD_SH_EEEEEEEvEEEENS_8epilogue10collective18CollectiveEpilogueINS1N_23Sm100TmaWarpSpecializedILi3ELi2ELi32ELb1ELb0EEEJSK_NSB_IJNSU_ISG_SD_EENSU_ISI_SD_EEEEESL_NSB_IJNSB_IJllllEEESD_SV_EEESL_S1W_NS1N_6fusion15FusionCallbacksIS1R_NS1X_17LinearCombinationISL_fSL_fLNS_15FloatRoundStyleE2EEESK_S1U_JEEENSA_5SM1004TMEM4LOAD26SM100_TMEM_LOAD_32dp32b32xES13_S1D_NSA_39AutoVectorizingCopyWithAssumedAlignmentILi128EEENSA_21SM90_TMA_STORE_IM2COLES1D_S28_S28_EEEvvEEEEvNT_6ParamsE)
        /*0044*/ 	.word	0x00000008
.L_29:


//--------------------- .nv.compat                --------------------------
	.section	.nv.compat,"",@"SHT_CUDA_COMPAT_INFO"
	.align	4
        /*0000*/ 	.byte	0x02, 0x09, 0x01, 0x00, 0x02, 0x02, 0x02, 0x00, 0x02, 0x05, 0x05, 0x00, 0x03, 0x07, 0x01, 0x01
        /*0010*/ 	.byte	0x02, 0x03, 0x01, 0x00, 0x02, 0x06, 0x01, 0x00, 0x04, 0x0b, 0x08, 0x00, 0x09, 0x00, 0x00, 0x00
        /*0020*/ 	.byte	0x00, 0x00, 0x00, 0x00


//--------------------- .nv.info._ZN7cutlass13device_kernelINS_4conv6kernel13ConvUniversalINS1_16ConvProblemShapeILNS1_8OperatorE1ELi3EEENS1_10collective14CollectiveConvINS1_47MainloopSm100TmaUmmaWarpSpecializedImplicitGemmILS5_1ELi16ELi3ELi1ELi2EN4cute5tupleIJNSA_1CILi1EEESD_SD_EEEEENSB_IJNSC_ILi128EEENSC_ILi64EEENSB_IJNSC_ILi32EEEEEEEEENS_10bfloat16_tESL_NSA_8TiledMMAINSA_8MMA_AtomIJNSA_20SM100_MMA_F16BF16_SSISL_SL_fLi128ELi64ELNSA_4UMMA5MajorE0ELSQ_1ELNSP_7ScaleInE0ELSR_0EEEEEENSA_6LayoutISE_NSB_IJNSC_ILi0EEESV_SV_EEEEENSB_IJNSA_10UnderscoreESY_SY_EEEEENS7_6detail27Sm100ImplicitGemmTileTraitsINSA_20SM90_TMA_LOAD_IM2COLENSA_14ComposedLayoutINSA_7SwizzleILi2ELi4ELi3EEENSA_18smem_ptr_flag_bitsILi16EEENSU_INSB_IJNSC_ILi8EEESI_EEENSB_IJSI_SD_EEEEEEEvEENS12_INSA_13SM90_TMA_LOADENS14_INS15_ILi3ELi4ELi3EEES18_NSU_INSB_IJSH_S19_EEENSB_IJSD_SH_EEEEEEEvEEEENS_8epilogue10collective18CollectiveEpilogueINS1N_23Sm100TmaWarpSpecializedILi3ELi2ELi32ELb1ELb0EEEJSK_NSB_IJNSU_ISG_SD_EENSU_ISI_SD_EEEEESL_NSB_IJNSB_IJllllEEESD_SV_EEESL_S1W_NS1N_6fusion15FusionCallbacksIS1R_NS1X_17LinearCombinationISL_fSL_fLNS_15FloatRoundStyleE2EEESK_S1U_JEEENSA_5SM1004TMEM4LOAD26SM100_TMEM_LOAD_32dp32b32xES13_S1D_NSA_39AutoVectorizingCopyWithAssumedAlignmentILi128EEENSA_21SM90_TMA_STORE_IM2COLES1D_S28_S28_EEEvvEEEEvNT_6ParamsE --------------------------
	.section	.nv.info._ZN7cutlass13device_kernelINS_4conv6kernel13ConvUniversalINS1_16ConvProblemShapeILNS1_8OperatorE1ELi3EEENS1_10collective14CollectiveConvINS1_47MainloopSm100TmaUmmaWarpSpecializedImplicitGemmILS5_1ELi16ELi3ELi1ELi2EN4cute5tupleIJNSA_1CILi1EEESD_SD_EEEEENSB_IJNSC_ILi128EEENSC_ILi64EEENSB_IJNSC_ILi32EEEEEEEEENS_10bfloat16_tESL_NSA_8TiledMMAINSA_8MMA_AtomIJNSA_20SM100_MMA_F16BF16_SSISL_SL_fLi128ELi64ELNSA_4UMMA5MajorE0ELSQ_1ELNSP_7ScaleInE0ELSR_0EEEEEENSA_6LayoutISE_NSB_IJNSC_ILi0EEESV_SV_EEEEENSB_IJNSA_10UnderscoreESY_SY_EEEEENS7_6detail27Sm100ImplicitGemmTileTraitsINSA_20SM90_TMA_LOAD_IM2COLENSA_14ComposedLayoutINSA_7SwizzleILi2ELi4ELi3EEENSA_18smem_ptr_flag_bitsILi16EEENSU_INSB_IJNSC_ILi8EEESI_EEENSB_IJSI_SD_EEEEEEEvEENS12_INSA_13SM90_TMA_LOADENS14_INS15_ILi3ELi4ELi3EEES18_NSU_INSB_IJSH_S19_EEENSB_IJSD_SH_EEEEEEEvEEEENS_8epilogue10collective18CollectiveEpilogueINS1N_23Sm100TmaWarpSpecializedILi3ELi2ELi32ELb1ELb0EEEJSK_NSB_IJNSU_ISG_SD_EENSU_ISI_SD_EEEEESL_NSB_IJNSB_IJllllEEESD_SV_EEESL_S1W_NS1N_6fusion15FusionCallbacksIS1R_NS1X_17LinearCombinationISL_fSL_fLNS_15FloatRoundStyleE2EEESK_S1U_JEEENSA_5SM1004TMEM4LOAD26SM100_TMEM_LOAD_32dp32b32xES13_S1D_NSA_39AutoVectorizingCopyWithAssumedAlignmentILi128EEENSA_21SM90_TMA_STORE_IM2COLES1D_S28_S28_EEEvvEEEEvNT_6ParamsE,"",@"SHT_CUDA_INFO"
	.sectionflags	@""
	.align	4


	//----- nvinfo : EIATTR_CUDA_API_VERSION
	.align		4
        /*0000*/ 	.byte	0x04, 0x37
        /*0002*/ 	.short	(.L_31 - .L_30)
.L_30:
        /*0004*/ 	.word	0x00000082


	//----- nvinfo : EIATTR_KPARAM_INFO
	.align		4
.L_31:
        /*0008*/ 	.byte	0x04, 0x17
        /*000a*/ 	.short	(.L_33 - .L_32)
.L_32:
        /*000c*/ 	.word	0x00000000
        /*0010*/ 	.short	0x0000
        /*0012*/ 	.short	0x0000
        /*0014*/ 	.byte	0x00, 0xf0, 0x01, 0x24


	//----- nvinfo : EIATTR_AT_ENTRY_FRAGMENTS
	.align		4
.L_33:
        /*0018*/ 	.byte	0x04, 0x4f
        /*001a*/ 	.short	(.L_35 - .L_34)


	//   ....[0]....
.L_34:
        /*001c*/ 	.word	0x00000006


	//----- nvinfo : EIATTR_RESERVED_SMEM_USED
	.align		4
.L_35:
        /*0020*/ 	.byte	0x01, 0x41
	.zero		2


	//----- nvinfo : EIATTR_SPARSE_MMA_MASK
	.align		4
        /*0024*/ 	.byte	0x03, 0x50
        /*0026*/ 	.short	0x0000


	//----- nvinfo : EIATTR_TCGEN05_1CTA_USED
	.align		4
        /*0028*/ 	.byte	0x01, 0x51
	.zero		2


	//----- nvinfo : EIATTR_MAXREG_COUNT
	.align		4
        /*002c*/ 	.byte	0x03, 0x1b
        /*002e*/ 	.short	0x00ff


	//----- nvinfo : EIATTR_NUM_BARRIERS
	.align		4
        /*0030*/ 	.byte	0x02, 0x4c
        /*0032*/ 	.byte	0x07
	.zero		1


	//----- nvinfo : EIATTR_EXTERNS
	.align		4
        /*0034*/ 	.byte	0x04, 0x0f
        /*0036*/ 	.short	(.L_37 - .L_36)


	//   ....[0]....
	.align		4
.L_36:
        /*0038*/ 	.word	index@(__assertfail)


	//----- nvinfo : EIATTR_MERCURY_ISA_VERSION
	.align		4
.L_37:
        /*003c*/ 	.byte	0x03, 0x5f
        /*003e*/ 	.short	0x0101


	//----- nvinfo : EIATTR_INT_WARP_WIDE_INSTR_OFFSETS
	.align		4
        /*0040*/ 	.byte	0x04, 0x31
        /*0042*/ 	.short	(.L_39 - .L_38)


	//   ....[0]....
.L_38:
        /*0044*/ 	.word	0x000043c0


	//   ....[1]....
        /*0048*/ 	.word	0x000043e0


	//   ....[2]....
        /*004c*/ 	.word	0x00004410


	//   ....[3]....
        /*0050*/ 	.word	0x00005110


	//   ....[4]....
        /*0054*/ 	.word	0x00005230


	//   ....[5]....
        /*0058*/ 	.word	0x000053e0


	//   ....[6]....
        /*005c*/ 	.word	0x00005440


	//----- nvinfo : EIATTR_COOP_GROUP_MASK_REGIDS
	.align		4
.L_39:
        /*0060*/ 	.byte	0x04, 0x29
        /*0062*/ 	.short	(.L_41 - .L_40)


	//   ....[0]....
.L_40:
        /*0064*/ 	.word	0xffffffff


	//   ....[1]....
        /*0068*/ 	.word	0xffffffff


	//   ....[2]....
        /*006c*/ 	.word	0xffffffff


	//   ....[3]....
        /*0070*/ 	.word	0xffffffff


	//   ....[4]....
        /*0074*/ 	.word	0xffffffff


	//   ....[5]....
        /*0078*/ 	.word	0xffffffff


	//   ....[6]....
        /*007c*/ 	.word	0xffffffff


	//   ....[7]....
        /*0080*/ 	.word	0xffffffff


	//   ....[8]....
        /*0084*/ 	.word	0xffffffff


	//   ....[9]....
        /*0088*/ 	.word	0xffffffff


	//   ....[10]....
        /*008c*/ 	.word	0xffffffff


	//   ....[11]....
        /*0090*/ 	.word	0xffffffff


	//----- nvinfo : EIATTR_COOP_GROUP_INSTR_OFFSETS
	.align		4
.L_41:
        /*0094*/ 	.byte	0x04, 0x28
        /*0096*/ 	.short	(.L_43 - .L_42)


	//   ....[0]....
.L_42:
        /*0098*/ 	.word	0x00000090


	//   ....[1]....
        /*009c*/ 	.word	0x00000520


	//   ....[2]....
        /*00a0*/ 	.word	0x00000840


	//   ....[3]....
        /*00a4*/ 	.word	0x000009c0


	//   ....[4]....
        /*00a8*/ 	.word	0x00000ac0


	//   ....[5]....
        /*00ac*/ 	.word	0x00000c10


	//   ....[6]....
        /*00b0*/ 	.word	0x00002430


	//   ....[7]....
        /*00b4*/ 	.word	0x00003810


	//   ....[8]....
        /*00b8*/ 	.word	0x00003a20


	//   ....[9]....
        /*00bc*/ 	.word	0x00003a50


	//   ....[10]....
        /*00c0*/ 	.word	0x000042a0


	//   ....[11]....
        /*00c4*/ 	.word	0x000044e0


	//----- nvinfo : EIATTR_VRC_CTA_INIT_COUNT
	.align		4
.L_43:
        /*00c8*/ 	.byte	0x02, 0x4a
        /*00ca*/ 	.byte	0x80
	.zero		1


	//----- nvinfo : EIATTR_SYSCALL_OFFSETS
	.align		4
        /*00cc*/ 	.byte	0x04, 0x46
        /*00ce*/ 	.short	(.L_45 - .L_44)


	//   ....[0]....
.L_44:
        /*00d0*/ 	.word	0x000061a0


	//   ....[1]....
        /*00d4*/ 	.word	0x00006290


	//   ....[2]....
        /*00d8*/ 	.word	0x00006c70


	//   ....[3]....
        /*00dc*/ 	.word	0x00007990


	//----- nvinfo : EIATTR_MBARRIER_INSTR_OFFSETS
	.align		4
.L_45:
        /*00e0*/ 	.byte	0x04, 0x39
        /*00e2*/ 	.short	(.L_47 - .L_46)


	//   ....[0]....
.L_46:
        /*00e4*/ 	.word	0x00000620
        /*00e8*/ 	.word	0x000000ff
        /*00ec*/ 	.word	0x00000000
        /*00f0*/ 	.short	0x0100
        /*00f2*/ 	.byte	0x04
	.zero		1


	//   ....[1]....
        /*00f4*/ 	.word	0x00000630
        /*00f8*/ 	.word	0x000000ff
        /*00fc*/ 	.word	0x00000080
        /*0100*/ 	.short	0x0100
        /*0102*/ 	.byte	0x04
	.zero		1


	//   ....[2]....
        /*0104*/ 	.word	0x00000640
        /*0108*/ 	.word	0x000000ff
        /*010c*/ 	.word	0x00000008
        /*0110*/ 	.short	0x0100
        /*0112*/ 	.byte	0x04
	.zero		1


	//   ....[3]....
        /*0114*/ 	.word	0x00000650
        /*0118*/ 	.word	0x000000ff
        /*011c*/ 	.word	0x00000088
        /*0120*/ 	.short	0x0100
        /*0122*/ 	.byte	0x04
	.zero		1


	//   ....[4]....
        /*0124*/ 	.word	0x00000660
        /*0128*/ 	.word	0x000000ff
        /*012c*/ 	.word	0x00000010
        /*0130*/ 	.short	0x0100
        /*0132*/ 	.byte	0x04
	.zero		1


	//   ....[5]....
        /*0134*/ 	.word	0x00000670
        /*0138*/ 	.word	0x000000ff
        /*013c*/ 	.word	0x00000090
        /*0140*/ 	.short	0x0100
        /*0142*/ 	.byte	0x04
	.zero		1


	//   ....[6]....
        /*0144*/ 	.word	0x00000680
        /*0148*/ 	.word	0x000000ff
        /*014c*/ 	.word	0x00000018
        /*0150*/ 	.short	0x0100
        /*0152*/ 	.byte	0x04
	.zero		1


	//   ....[7]....
        /*0154*/ 	.word	0x00000690
        /*0158*/ 	.word	0x000000ff
        /*015c*/ 	.word	0x00000098
        /*0160*/ 	.short	0x0100
        /*0162*/ 	.byte	0x04
	.zero		1


	//   ....[8]....
        /*0164*/ 	.word	0x000006a0
        /*0168*/ 	.word	0x000000ff
        /*016c*/ 	.word	0x00000020
        /*0170*/ 	.short	0x0100
        /*0172*/ 	.byte	0x04
	.zero		1


	//   ....[9]....
        /*0174*/ 	.word	0x000006b0
        /*0178*/ 	.word	0x000000ff
        /*017c*/ 	.word	0x000000a0
        /*0180*/ 	.short	0x0100
        /*0182*/ 	.byte	0x04
	.zero		1


	//   ....[10]....
        /*0184*/ 	.word	0x000006c0
        /*0188*/ 	.word	0x000000ff
        /*018c*/ 	.word	0x00000028
        /*0190*/ 	.short	0x0100
        /*0192*/ 	.byte	0x04
	.zero		1


	//   ....[11]....
        /*0194*/ 	.word	0x000006d0
        /*0198*/ 	.word	0x000000ff
        /*019c*/ 	.word	0x000000a8
        /*01a0*/ 	.short	0x0100
        /*01a2*/ 	.byte	0x04
	.zero		1


	//   ....[12]....
        /*01a4*/ 	.word	0x000006e0
        /*01a8*/ 	.word	0x000000ff
        /*01ac*/ 	.word	0x00000030
        /*01b0*/ 	.short	0x0100
        /*01b2*/ 	.byte	0x04
	.zero		1


	//   ....[13]....
        /*01b4*/ 	.word	0x000006f0
        /*01b8*/ 	.word	0x000000ff
        /*01bc*/ 	.word	0x000000b0
        /*01c0*/ 	.short	0x0100
        /*01c2*/ 	.byte	0x04
	.zero		1


	//   ....[14]....
        /*01c4*/ 	.word	0x00000700
        /*01c8*/ 	.word	0x000000ff
        /*01cc*/ 	.word	0x00000038
        /*01d0*/ 	.short	0x0100
        /*01d2*/ 	.byte	0x04
	.zero		1


	//   ....[15]....
        /*01d4*/ 	.word	0x00000710
        /*01d8*/ 	.word	0x000000ff
        /*01dc*/ 	.word	0x000000b8
        /*01e0*/ 	.short	0x0100
        /*01e2*/ 	.byte	0x04
	.zero		1


	//   ....[16]....
        /*01e4*/ 	.word	0x00000720
        /*01e8*/ 	.word	0x000000ff
        /*01ec*/ 	.word	0x00000040
        /*01f0*/ 	.short	0x0100
        /*01f2*/ 	.byte	0x04
	.zero		1


	//   ....[17]....
        /*01f4*/ 	.word	0x00000730
        /*01f8*/ 	.word	0x000000ff
        /*01fc*/ 	.word	0x000000c0
        /*0200*/ 	.short	0x0100
        /*0202*/ 	.byte	0x04
	.zero		1


	//   ....[18]....
        /*0204*/ 	.word	0x00000740
        /*0208*/ 	.word	0x000000ff
        /*020c*/ 	.word	0x00000048
        /*0210*/ 	.short	0x0100
        /*0212*/ 	.byte	0x04
	.zero		1


	//   ....[19]....
        /*0214*/ 	.word	0x00000750
        /*0218*/ 	.word	0x000000ff
        /*021c*/ 	.word	0x000000c8
        /*0220*/ 	.short	0x0100
        /*0222*/ 	.byte	0x04
	.zero		1


	//   ....[20]....
        /*0224*/ 	.word	0x00000760
        /*0228*/ 	.word	0x000000ff
        /*022c*/ 	.word	0x00000050
        /*0230*/ 	.short	0x0100
        /*0232*/ 	.byte	0x04
	.zero		1


	//   ....[21]....
        /*0234*/ 	.word	0x00000770
        /*0238*/ 	.word	0x000000ff
        /*023c*/ 	.word	0x000000d0
        /*0240*/ 	.short	0x0100
        /*0242*/ 	.byte	0x04
	.zero		1


	//   ....[22]....
        /*0244*/ 	.word	0x00000780
        /*0248*/ 	.word	0x000000ff
        /*024c*/ 	.word	0x00000058
        /*0250*/ 	.short	0x0100
        /*0252*/ 	.byte	0x04
	.zero		1


	//   ....[23]....
        /*0254*/ 	.word	0x00000790
        /*0258*/ 	.word	0x000000ff
        /*025c*/ 	.word	0x000000d8
        /*0260*/ 	.short	0x0100
        /*0262*/ 	.byte	0x04
	.zero		1


	//   ....[24]....
        /*0264*/ 	.word	0x000007a0
        /*0268*/ 	.word	0x000000ff
        /*026c*/ 	.word	0x00000060
        /*0270*/ 	.short	0x0100
        /*0272*/ 	.byte	0x04
	.zero		1


	//   ....[25]....
        /*0274*/ 	.word	0x000007b0
        /*0278*/ 	.word	0x000000ff
        /*027c*/ 	.word	0x000000e0
        /*0280*/ 	.short	0x0100
        /*0282*/ 	.byte	0x04
	.zero		1


	//   ....[26]....
        /*0284*/ 	.word	0x000007c0
        /*0288*/ 	.word	0x000000ff
        /*028c*/ 	.word	0x00000068
        /*0290*/ 	.short	0x0100
        /*0292*/ 	.byte	0x04
	.zero		1


	//   ....[27]....
        /*0294*/ 	.word	0x000007d0
        /*0298*/ 	.word	0x000000ff
        /*029c*/ 	.word	0x000000e8
        /*02a0*/ 	.short	0x0100
        /*02a2*/ 	.byte	0x04
	.zero		1


	//   ....[28]....
        /*02a4*/ 	.word	0x000007e0
        /*02a8*/ 	.word	0x000000ff
        /*02ac*/ 	.word	0x00000070
        /*02b0*/ 	.short	0x0100
        /*02b2*/ 	.byte	0x04
	.zero		1


	//   ....[29]....
        /*02b4*/ 	.word	0x000007f0
        /*02b8*/ 	.word	0x000000ff
        /*02bc*/ 	.word	0x000000f0
        /*02c0*/ 	.short	0x0100
        /*02c2*/ 	.byte	0x04
	.zero		1


	//   ....[30]....
        /*02c4*/ 	.word	0x00000800
        /*02c8*/ 	.word	0x000000ff
        /*02cc*/ 	.word	0x00000078
        /*02d0*/ 	.short	0x0100
        /*02d2*/ 	.byte	0x04
	.zero		1


	//   ....[31]....
        /*02d4*/ 	.word	0x00000810
        /*02d8*/ 	.word	0x000000ff
        /*02dc*/ 	.word	0x000000f8
        /*02e0*/ 	.short	0x0100
        /*02e2*/ 	.byte	0x04
	.zero		1


	//   ....[32]....
        /*02e4*/ 	.word	0x00000950
        /*02e8*/ 	.word	0x000000ff
        /*02ec*/ 	.word	0x00000100
        /*02f0*/ 	.short	0x0100
        /*02f2*/ 	.byte	0x04
	.zero		1


	//   ....[33]....
        /*02f4*/ 	.word	0x00000960
        /*02f8*/ 	.word	0x000000ff
        /*02fc*/ 	.word	0x00000118
        /*0300*/ 	.short	0x0100
        /*0302*/ 	.byte	0x04
	.zero		1


	//   ....[34]....
        /*0304*/ 	.word	0x00000970
        /*0308*/ 	.word	0x000000ff
        /*030c*/ 	.word	0x00000108
        /*0310*/ 	.short	0x0100
        /*0312*/ 	.byte	0x04
	.zero		1


	//   ....[35]....
        /*0314*/ 	.word	0x00000980
        /*0318*/ 	.word	0x000000ff
        /*031c*/ 	.word	0x00000120
        /*0320*/ 	.short	0x0100
        /*0322*/ 	.byte	0x04
	.zero		1


	//   ....[36]....
        /*0324*/ 	.word	0x00000990
        /*0328*/ 	.word	0x000000ff
        /*032c*/ 	.word	0x00000110
        /*0330*/ 	.short	0x0100
        /*0332*/ 	.byte	0x04
	.zero		1


	//   ....[37]....
        /*0334*/ 	.word	0x000009a0
        /*0338*/ 	.word	0x000000ff
        /*033c*/ 	.word	0x00000128
        /*0340*/ 	.short	0x0100
        /*0342*/ 	.byte	0x04
	.zero		1


	//   ....[38]....
        /*0344*/ 	.word	0x00000a90
        /*0348*/ 	.word	0x000000ff
        /*034c*/ 	.word	0x00000130
        /*0350*/ 	.short	0x0100
        /*0352*/ 	.byte	0x06
	.zero		1


	//   ....[39]....
        /*0354*/ 	.word	0x00000aa0
        /*0358*/ 	.word	0x000000ff
        /*035c*/ 	.word	0x00000138
        /*0360*/ 	.short	0x0100
        /*0362*/ 	.byte	0x06
	.zero		1


	//   ....[40]....
        /*0364*/ 	.word	0x00000be0
        /*0368*/ 	.word	0x000000ff
        /*036c*/ 	.word	0x00000140
        /*0370*/ 	.short	0x0100
        /*0372*/ 	.byte	0x06
	.zero		1


	//   ....[41]....
        /*0374*/ 	.word	0x00000bf0
        /*0378*/ 	.word	0x000000ff
        /*037c*/ 	.word	0x00000148
        /*0380*/ 	.short	0x0100
        /*0382*/ 	.byte	0x06
	.zero		1


	//   ....[42]....
        /*0384*/ 	.word	0x00000d40
        /*0388*/ 	.word	0x000000ff
        /*038c*/ 	.word	0x00000150
        /*0390*/ 	.short	0x0100
        /*0392*/ 	.byte	0x04
	.zero		1


	//   ....[43]....
        /*0394*/ 	.word	0x00000d50
        /*0398*/ 	.word	0x000000ff
        /*039c*/ 	.word	0x00000160
        /*03a0*/ 	.short	0x0100
        /*03a2*/ 	.byte	0x04
	.zero		1


	//   ....[44]....
        /*03a4*/ 	.word	0x00000d60
        /*03a8*/ 	.word	0x000000ff
        /*03ac*/ 	.word	0x00000158
        /*03b0*/ 	.short	0x0100
        /*03b2*/ 	.byte	0x04
	.zero		1


	//   ....[45]....
        /*03b4*/ 	.word	0x00000d70
        /*03b8*/ 	.word	0x000000ff
        /*03bc*/ 	.word	0x00000168
        /*03c0*/ 	.short	0x0100
        /*03c2*/ 	.byte	0x04
	.zero		1


	//   ....[46]....
        /*03c4*/ 	.word	0x000016f0
        /*03c8*/ 	.word	0x000000ff
        /*03cc*/ 	.word	0x00000080
        /*03d0*/ 	.short	0x010a
        /*03d2*/ 	.byte	0x04
	.zero		1


	//   ....[47]....
        /*03d4*/ 	.word	0x00001a00
        /*03d8*/ 	.word	0x000000ff
        /*03dc*/ 	.word	0x00000080
        /*03e0*/ 	.short	0x010a
        /*03e2*/ 	.byte	0x09
	.zero		1


	//   ....[48]....
        /*03e4*/ 	.word	0x00001b70
        /*03e8*/ 	.word	0x000000ff
        /*03ec*/ 	.word	0x00000080
        /*03f0*/ 	.short	0x010a
        /*03f2*/ 	.byte	0x08
	.zero		1


	//   ....[49]....
        /*03f4*/ 	.word	0x00001d90
        /*03f8*/ 	.word	0x000000ff
        /*03fc*/ 	.word	0x00000138
        /*0400*/ 	.short	0x0101
        /*0402*/ 	.byte	0x1e
	.zero		1


	//   ....[50]....
        /*0404*/ 	.word	0x00001dc0
        /*0408*/ 	.word	0x000000ff
        /*040c*/ 	.word	0x00000080
        /*0410*/ 	.short	0x010a
        /*0412*/ 	.byte	0x04
	.zero		1


	//   ....[51]....
        /*0414*/ 	.word	0x000020a0
        /*0418*/ 	.word	0x000000ff
        /*041c*/ 	.word	0x00000080
        /*0420*/ 	.short	0x010a
        /*0422*/ 	.byte	0x09
	.zero		1


	//   ....[52]....
        /*0424*/ 	.word	0x00002210
        /*0428*/ 	.word	0x000000ff
        /*042c*/ 	.word	0x00000080
        /*0430*/ 	.short	0x010a
        /*0432*/ 	.byte	0x08
	.zero		1


	//   ....[53]....
        /*0434*/ 	.word	0x00002440
        /*0438*/ 	.word	0x000000ff
        /*043c*/ 	.word	0x00000140
        /*0440*/ 	.short	0x010a
        /*0442*/ 	.byte	0x1e
	.zero		1


	//   ....[54]....
        /*0444*/ 	.word	0x00002500
        /*0448*/ 	.word	0x000000ff
        /*044c*/ 	.word	0x00000000
        /*0450*/ 	.short	0x0101
        /*0452*/ 	.byte	0x04
	.zero		1


	//   ....[55]....
        /*0454*/ 	.word	0x00002b00
        /*0458*/ 	.word	0x000000ff
        /*045c*/ 	.word	0x00000000
        /*0460*/ 	.short	0x010a
        /*0462*/ 	.byte	0x04
	.zero		1


	//   ....[56]....
        /*0464*/ 	.word	0x00002ba0
        /*0468*/ 	.word	0x000000ff
        /*046c*/ 	.word	0x00000000
        /*0470*/ 	.short	0x010a
        /*0472*/ 	.byte	0x05
	.zero		1


	//   ....[57]....
        /*0474*/ 	.word	0x00002c40
        /*0478*/ 	.word	0x000000ff
        /*047c*/ 	.word	0x00000000
        /*0480*/ 	.short	0x010a
        /*0482*/ 	.byte	0x05
	.zero		1


	//   ....[58]....
        /*0484*/ 	.word	0x00002ce0
        /*0488*/ 	.word	0x000000ff
        /*048c*/ 	.word	0x00000000
        /*0490*/ 	.short	0x010a
        /*0492*/ 	.byte	0x05
	.zero		1


	//   ....[59]....
        /*0494*/ 	.word	0x00002d80
        /*0498*/ 	.word	0x000000ff
        /*049c*/ 	.word	0x00000000
        /*04a0*/ 	.short	0x010a
        /*04a2*/ 	.byte	0x05
	.zero		1


	//   ....[60]....
        /*04a4*/ 	.word	0x00002e20
        /*04a8*/ 	.word	0x000000ff
        /*04ac*/ 	.word	0x00000000
        /*04b0*/ 	.short	0x010a
        /*04b2*/ 	.byte	0x05
	.zero		1


	//   ....[61]....
        /*04b4*/ 	.word	0x00002ec0
        /*04b8*/ 	.word	0x000000ff
        /*04bc*/ 	.word	0x00000000
        /*04c0*/ 	.short	0x010a
        /*04c2*/ 	.byte	0x05
	.zero		1


	//   ....[62]....
        /*04c4*/ 	.word	0x00002f60
        /*04c8*/ 	.word	0x000000ff
        /*04cc*/ 	.word	0x00000000
        /*04d0*/ 	.short	0x010a
        /*04d2*/ 	.byte	0x05
	.zero		1


	//   ....[63]....
        /*04d4*/ 	.word	0x00003000
        /*04d8*/ 	.word	0x000000ff
        /*04dc*/ 	.word	0x00000000
        /*04e0*/ 	.short	0x010a
        /*04e2*/ 	.byte	0x05
	.zero		1


	//   ....[64]....
        /*04e4*/ 	.word	0x000030a0
        /*04e8*/ 	.word	0x000000ff
        /*04ec*/ 	.word	0x00000000
        /*04f0*/ 	.short	0x010a
        /*04f2*/ 	.byte	0x05
	.zero		1


	//   ....[65]....
        /*04f4*/ 	.word	0x00003140
        /*04f8*/ 	.word	0x000000ff
        /*04fc*/ 	.word	0x00000000
        /*0500*/ 	.short	0x010a
        /*0502*/ 	.byte	0x05
	.zero		1


	//   ....[66]....
        /*0504*/ 	.word	0x000031e0
        /*0508*/ 	.word	0x000000ff
        /*050c*/ 	.word	0x00000000
        /*0510*/ 	.short	0x010a
        /*0512*/ 	.byte	0x05
	.zero		1


	//   ....[67]....
        /*0514*/ 	.word	0x00003280
        /*0518*/ 	.word	0x000000ff
        /*051c*/ 	.word	0x00000000
        /*0520*/ 	.short	0x010a
        /*0522*/ 	.byte	0x05
	.zero		1


	//   ....[68]....
        /*0524*/ 	.word	0x00003320
        /*0528*/ 	.word	0x000000ff
        /*052c*/ 	.word	0x00000000
        /*0530*/ 	.short	0x010a
        /*0532*/ 	.byte	0x05
	.zero		1


	//   ....[69]....
        /*0534*/ 	.word	0x000033c0
        /*0538*/ 	.word	0x000000ff
        /*053c*/ 	.word	0x00000000
        /*0540*/ 	.short	0x010a
        /*0542*/ 	.byte	0x05
	.zero		1


	//   ....[70]....
        /*0544*/ 	.word	0x00003470
        /*0548*/ 	.word	0x00000000
        /*054c*/ 	.word	0x00000000
        /*0550*/ 	.short	0x010a
        /*0552*/ 	.byte	0xff
	.zero		1


	//   ....[71]....
        /*0554*/ 	.word	0x000035c0
        /*0558*/ 	.word	0x000000ff
        /*055c*/ 	.word	0x00000148
        /*0560*/ 	.short	0x010a
        /*0562*/ 	.byte	0x04
	.zero		1


	//   ....[72]....
        /*0564*/ 	.word	0x00003660
        /*0568*/ 	.word	0x000000ff
        /*056c*/ 	.word	0x00000140
        /*0570*/ 	.short	0x010a
        /*0572*/ 	.byte	0x04
	.zero		1


	//   ....[73]....
        /*0574*/ 	.word	0x00003700
        /*0578*/ 	.word	0x000000ff
        /*057c*/ 	.word	0x00000000
        /*0580*/ 	.short	0x0101
        /*0582*/ 	.byte	0x05
	.zero		1


	//   ....[74]....
        /*0584*/ 	.word	0x00003740
        /*0588*/ 	.word	0x000000ff
        /*058c*/ 	.word	0x00000148
        /*0590*/ 	.short	0x0106
        /*0592*/ 	.byte	0x04
	.zero		1


	//   ....[75]....
        /*0594*/ 	.word	0x00003780
        /*0598*/ 	.word	0x00000000
        /*059c*/ 	.word	0x00000148
        /*05a0*/ 	.short	0x010a
        /*05a2*/ 	.byte	0xff
	.zero		1


	//   ....[76]....
        /*05a4*/ 	.word	0x00003ca0
        /*05a8*/ 	.word	0x000000ff
        /*05ac*/ 	.word	0x00000140
        /*05b0*/ 	.short	0x010a
        /*05b2*/ 	.byte	0x12
	.zero		1


	//   ....[77]....
        /*05b4*/ 	.word	0x00003d50
        /*05b8*/ 	.word	0x000000ff
        /*05bc*/ 	.word	0x00000000
        /*05c0*/ 	.short	0x0101
        /*05c2*/ 	.byte	0x1c
	.zero		1


	//   ....[78]....
        /*05c4*/ 	.word	0x00003d60
        /*05c8*/ 	.word	0x000000ff
        /*05cc*/ 	.word	0x00000160
        /*05d0*/ 	.short	0x010a
        /*05d2*/ 	.byte	0x16
	.zero		1


	//   ....[79]....
        /*05d4*/ 	.word	0x00003df0
        /*05d8*/ 	.word	0x000000ff
        /*05dc*/ 	.word	0x00000000
        /*05e0*/ 	.short	0x010a
        /*05e2*/ 	.byte	0x04
	.zero		1


	//   ....[80]....
        /*05e4*/ 	.word	0x00003e60
        /*05e8*/ 	.word	0x000000ff
        /*05ec*/ 	.word	0x00000000
        /*05f0*/ 	.short	0x010a
        /*05f2*/ 	.byte	0x10
	.zero		1


	//   ....[81]....
        /*05f4*/ 	.word	0x00003fa0
        /*05f8*/ 	.word	0x000000ff
        /*05fc*/ 	.word	0x00000000
        /*0600*/ 	.short	0x010a
        /*0602*/ 	.byte	0x04
	.zero		1


	//   ....[82]....
        /*0604*/ 	.word	0x000041f0
        /*0608*/ 	.word	0x000000ff
        /*060c*/ 	.word	0x00000000
        /*0610*/ 	.short	0x010a
        /*0612*/ 	.byte	0x04
	.zero		1


	//   ....[83]....
        /*0614*/ 	.word	0x00004280
        /*0618*/ 	.word	0x000000ff
        /*061c*/ 	.word	0x00000000
        /*0620*/ 	.short	0x010a
        /*0622*/ 	.byte	0x04
	.zero		1


	//   ....[84]....
        /*0624*/ 	.word	0x000047d0
        /*0628*/ 	.word	0x000000ff
        /*062c*/ 	.word	0x00000140
        /*0630*/ 	.short	0x010a
        /*0632*/ 	.byte	0x18
	.zero		1


	//   ....[85]....
        /*0634*/ 	.word	0x00004870
        /*0638*/ 	.word	0x000000ff
        /*063c*/ 	.word	0x00000000
        /*0640*/ 	.short	0x0101
        /*0642*/ 	.byte	0x24
	.zero		1


	//   ....[86]....
        /*0644*/ 	.word	0x00004da0
        /*0648*/ 	.word	0x000000ff
        /*064c*/ 	.word	0x00000138
        /*0650*/ 	.short	0x010a
        /*0652*/ 	.byte	0x18
	.zero		1


	//   ....[87]....
        /*0654*/ 	.word	0x00004f70
        /*0658*/ 	.word	0x000000ff
        /*065c*/ 	.word	0x00000118
        /*0660*/ 	.short	0x010a
        /*0662*/ 	.byte	0x07
	.zero		1


	//   ....[88]....
        /*0664*/ 	.word	0x000052c0
        /*0668*/ 	.word	0x000000ff
        /*066c*/ 	.word	0x00000100
        /*0670*/ 	.short	0x010b
        /*0672*/ 	.byte	0x07
	.zero		1


	//   ....[89]....
        /*0674*/ 	.word	0x000052d0
        /*0678*/ 	.word	0x000000ff
        /*067c*/ 	.word	0x00000000
        /*0680*/ 	.short	0x0101
        /*0682*/ 	.byte	0x06
	.zero		1


	//   ....[90]....
        /*0684*/ 	.word	0x000052e0
        /*0688*/ 	.word	0x000000ff
        /*068c*/ 	.word	0x00000118
        /*0690*/ 	.short	0x010a
        /*0692*/ 	.byte	0x04
	.zero		1


	//   ....[91]....
        /*0694*/ 	.word	0x00005500
        /*0698*/ 	.word	0x000000ff
        /*069c*/ 	.word	0x00000100
        /*06a0*/ 	.short	0x010b
        /*06a2*/ 	.byte	0x04
	.zero		1


	//   ....[92]....
        /*06a4*/ 	.word	0x00005510
        /*06a8*/ 	.word	0x000000ff
        /*06ac*/ 	.word	0x00000000
        /*06b0*/ 	.short	0x0101
        /*06b2*/ 	.byte	0x05
	.zero		1


	//   ....[93]....
        /*06b4*/ 	.word	0x00005560
        /*06b8*/ 	.word	0x000000ff
        /*06bc*/ 	.word	0x00000000
        /*06c0*/ 	.short	0x010a
        /*06c2*/ 	.byte	0x04
	.zero		1


	//   ....[94]....
        /*06c4*/ 	.word	0x00005630
        /*06c8*/ 	.word	0x00000002
        /*06cc*/ 	.word	0x00000000
        /*06d0*/ 	.short	0x010a
        /*06d2*/ 	.byte	0xff
	.zero		1


	//   ....[95]....
        /*06d4*/ 	.word	0x000056a0
        /*06d8*/ 	.word	0x00000004
        /*06dc*/ 	.word	0x00000000
        /*06e0*/ 	.short	0x010a
        /*06e2*/ 	.byte	0xff
	.zero		1


	//   ....[96]....
        /*06e4*/ 	.word	0x00005a50
        /*06e8*/ 	.word	0x000000ff
        /*06ec*/ 	.word	0x00000140
        /*06f0*/ 	.short	0x010a
        /*06f2*/ 	.byte	0x31
	.zero		1


	//   ....[97]....
        /*06f4*/ 	.word	0x00005b20
        /*06f8*/ 	.word	0x000000ff
        /*06fc*/ 	.word	0x00000000
        /*0700*/ 	.short	0x0101
        /*0702*/ 	.byte	0x04
	.zero		1


	//   ....[98]....
        /*0704*/ 	.word	0x00006700
        /*0708*/ 	.word	0x00000000
        /*070c*/ 	.word	0x00000100
        /*0710*/ 	.short	0x010a
        /*0712*/ 	.byte	0xff
	.zero		1


	//   ....[99]....
        /*0714*/ 	.word	0x000067f0
        /*0718*/ 	.word	0x00000066
        /*071c*/ 	.word	0x00000150
        /*0720*/ 	.short	0x010a
        /*0722*/ 	.byte	0xff
	.zero		1


	//   ....[100]....
        /*0724*/ 	.word	0x00006a20
        /*0728*/ 	.word	0x00000000
        /*072c*/ 	.word	0x00000100
        /*0730*/ 	.short	0x010a
        /*0732*/ 	.byte	0xff
	.zero		1


	//   ....[101]....
        /*0734*/ 	.word	0x00006b50
        /*0738*/ 	.word	0x00000066
        /*073c*/ 	.word	0x00000150
        /*0740*/ 	.short	0x010a
        /*0742*/ 	.byte	0xff
	.zero		1


	//   ....[102]....
        /*0744*/ 	.word	0x000076d0
        /*0748*/ 	.word	0x00000000
        /*074c*/ 	.word	0x00000000
        /*0750*/ 	.short	0x0101
        /*0752*/ 	.byte	0xff
	.zero		1


	//   ....[103]....
        /*0754*/ 	.word	0x000076e0
        /*0758*/ 	.word	0x00000003
        /*075c*/ 	.word	0x00000100
        /*0760*/ 	.short	0x010a
        /*0762*/ 	.byte	0xff
	.zero		1


	//   ....[104]....
        /*0764*/ 	.word	0x000077b0
        /*0768*/ 	.word	0x00000003
        /*076c*/ 	.word	0x00000100
        /*0770*/ 	.short	0x010a
        /*0772*/ 	.byte	0xff
	.zero		1


	//   ....[105]....
        /*0774*/ 	.word	0x00007ca0
        /*0778*/ 	.word	0x000000ff
        /*077c*/ 	.word	0x00000000
        /*0780*/ 	.short	0x0101
        /*0782*/ 	.byte	0x05
	.zero		1


	//   ....[106]....
        /*0784*/ 	.word	0x000084d0
        /*0788*/ 	.word	0x00000002
        /*078c*/ 	.word	0x00000000
        /*0790*/ 	.short	0x0101
        /*0792*/ 	.byte	0xff
	.zero		1


	//   ....[107]....
        /*0794*/ 	.word	0x00008740
        /*0798*/ 	.word	0x000000ff
        /*079c*/ 	.word	0x00000000
        /*07a0*/ 	.short	0x0101
        /*07a2*/ 	.byte	0x04
	.zero		1


	//   ....[108]....
        /*07a4*/ 	.word	0x00008770
        /*07a8*/ 	.word	0x00000000
        /*07ac*/ 	.word	0x00000080
        /*07b0*/ 	.short	0x010a
        /*07b2*/ 	.byte	0xff
	.zero		1


	//   ....[109]....
        /*07b4*/ 	.word	0x000087d0
        /*07b8*/ 	.word	0x00000000
        /*07bc*/ 	.word	0x00000080
        /*07c0*/ 	.short	0x010a
        /*07c2*/ 	.byte	0xff
	.zero		1


	//   ....[110]....
        /*07c4*/ 	.word	0x00008830
        /*07c8*/ 	.word	0x00000000
        /*07cc*/ 	.word	0x00000140
        /*07d0*/ 	.short	0x010a
        /*07d2*/ 	.byte	0xff
	.zero		1


	//   ....[111]....
        /*07d4*/ 	.word	0x00008890
        /*07d8*/ 	.word	0x00000000
        /*07dc*/ 	.word	0x00000000
        /*07e0*/ 	.short	0x010a
        /*07e2*/ 	.byte	0xff
	.zero		1


	//   ....[112]....
        /*07e4*/ 	.word	0x000088f0
        /*07e8*/ 	.word	0x00000000
        /*07ec*/ 	.word	0x00000000
        /*07f0*/ 	.short	0x010a
        /*07f2*/ 	.byte	0xff
	.zero		1


	//   ....[113]....
        /*07f4*/ 	.word	0x00008950
        /*07f8*/ 	.word	0x00000000
        /*07fc*/ 	.word	0x00000000
        /*0800*/ 	.short	0x010a
        /*0802*/ 	.byte	0xff
	.zero		1


	//   ....[114]....
        /*0804*/ 	.word	0x000089b0
        /*0808*/ 	.word	0x00000000
        /*080c*/ 	.word	0x00000000
        /*0810*/ 	.short	0x010a
        /*0812*/ 	.byte	0xff
	.zero		1


	//   ....[115]....
        /*0814*/ 	.word	0x00008a10
        /*0818*/ 	.word	0x00000000
        /*081c*/ 	.word	0x00000000
        /*0820*/ 	.short	0x010a
        /*0822*/ 	.byte	0xff
	.zero		1


	//   ....[116]....
        /*0824*/ 	.word	0x00008a70
        /*0828*/ 	.word	0x00000000
        /*082c*/ 	.word	0x00000000
        /*0830*/ 	.short	0x010a
        /*0832*/ 	.byte	0xff
	.zero		1


	//   ....[117]....
        /*0834*/ 	.word	0x00008ad0
        /*0838*/ 	.word	0x00000000
        /*083c*/ 	.word	0x00000000
        /*0840*/ 	.short	0x010a
        /*0842*/ 	.byte	0xff
	.zero		1


	//   ....[118]....
        /*0844*/ 	.word	0x00008b30
        /*0848*/ 	.word	0x00000000
        /*084c*/ 	.word	0x00000000
        /*0850*/ 	.short	0x010a
        /*0852*/ 	.byte	0xff
	.zero		1


	//   ....[119]....
        /*0854*/ 	.word	0x00008b90
        /*0858*/ 	.word	0x00000000
        /*085c*/ 	.word	0x00000000
        /*0860*/ 	.short	0x010a
        /*0862*/ 	.byte	0xff
	.zero		1


	//   ....[120]....
        /*0864*/ 	.word	0x00008bf0
        /*0868*/ 	.word	0x00000000
        /*086c*/ 	.word	0x00000000
        /*0870*/ 	.short	0x010a
        /*0872*/ 	.byte	0xff
	.zero		1


	//   ....[121]....
        /*0874*/ 	.word	0x00008c50
        /*0878*/ 	.word	0x00000000
        /*087c*/ 	.word	0x00000000
        /*0880*/ 	.short	0x010a
        /*0882*/ 	.byte	0xff
	.zero		1


	//   ....[122]....
        /*0884*/ 	.word	0x00008cb0
        /*0888*/ 	.word	0x00000000
        /*088c*/ 	.word	0x00000000
        /*0890*/ 	.short	0x010a
        /*0892*/ 	.byte	0xff
	.zero		1


	//   ....[123]....
        /*0894*/ 	.word	0x00008d10
        /*0898*/ 	.word	0x00000000
        /*089c*/ 	.word	0x00000000
        /*08a0*/ 	.short	0x010a
        /*08a2*/ 	.byte	0xff
	.zero		1


	//   ....[124]....
        /*08a4*/ 	.word	0x00008d70
        /*08a8*/ 	.word	0x00000000
        /*08ac*/ 	.word	0x00000000
        /*08b0*/ 	.short	0x010a
        /*08b2*/ 	.byte	0xff
	.zero		1


	//   ....[125]....
        /*08b4*/ 	.word	0x00008dd0
        /*08b8*/ 	.word	0x00000000
        /*08bc*/ 	.word	0x00000000
        /*08c0*/ 	.short	0x010a
        /*08c2*/ 	.byte	0xff
	.zero		1


	//   ....[126]....
        /*08c4*/ 	.word	0x00008e30
        /*08c8*/ 	.word	0x00000004
        /*08cc*/ 	.word	0x00000148
        /*08d0*/ 	.short	0x010a
        /*08d2*/ 	.byte	0xff
	.zero		1


	//   ....[127]....
        /*08d4*/ 	.word	0x00008e90
        /*08d8*/ 	.word	0x00000004
        /*08dc*/ 	.word	0x00000140
        /*08e0*/ 	.short	0x010a
        /*08e2*/ 	.byte	0xff
	.zero		1


	//   ....[128]....
        /*08e4*/ 	.word	0x00008ef0
        /*08e8*/ 	.word	0x00000000
        /*08ec*/ 	.word	0x00000140
        /*08f0*/ 	.short	0x010a
        /*08f2*/ 	.byte	0xff
	.zero		1


	//   ....[129]....
        /*08f4*/ 	.word	0x00008f50
        /*08f8*/ 	.word	0x00000005
        /*08fc*/ 	.word	0x00000160
        /*0900*/ 	.short	0x010a
        /*0902*/ 	.byte	0xff
	.zero		1


	//   ....[130]....
        /*0904*/ 	.word	0x00008fb0
        /*0908*/ 	.word	0x00000000
        /*090c*/ 	.word	0x00000000
        /*0910*/ 	.short	0x010a
        /*0912*/ 	.byte	0xff
	.zero		1


	//   ....[131]....
        /*0914*/ 	.word	0x00009010
        /*0918*/ 	.word	0x00000000
        /*091c*/ 	.word	0x00000000
        /*0920*/ 	.short	0x010a
        /*0922*/ 	.byte	0xff
	.zero		1


	//   ....[132]....
        /*0924*/ 	.word	0x00009070
        /*0928*/ 	.word	0x00000000
        /*092c*/ 	.word	0x00000000
        /*0930*/ 	.short	0x010a
        /*0932*/ 	.byte	0xff
	.zero		1


	//   ....[133]....
        /*0934*/ 	.word	0x000090d0
        /*0938*/ 	.word	0x00000000
        /*093c*/ 	.word	0x00000140
        /*0940*/ 	.short	0x010a
        /*0942*/ 	.byte	0xff
	.zero		1


	//   ....[134]....
        /*0944*/ 	.word	0x00009130
        /*0948*/ 	.word	0x00000000
        /*094c*/ 	.word	0x00000138
        /*0950*/ 	.short	0x010a
        /*0952*/ 	.byte	0xff
	.zero		1


	//   ....[135]....
        /*0954*/ 	.word	0x00009190
        /*0958*/ 	.word	0x00000008
        /*095c*/ 	.word	0x00000118
        /*0960*/ 	.short	0x010a
        /*0962*/ 	.byte	0xff
	.zero		1


	//   ....[136]....
        /*0964*/ 	.word	0x000091f0
        /*0968*/ 	.word	0x00000005
        /*096c*/ 	.word	0x00000118
        /*0970*/ 	.short	0x010a
        /*0972*/ 	.byte	0xff
	.zero		1


	//   ....[137]....
        /*0974*/ 	.word	0x00009250
        /*0978*/ 	.word	0x00000000
        /*097c*/ 	.word	0x00000000
        /*0980*/ 	.short	0x010a
        /*0982*/ 	.byte	0xff
	.zero		1


	//   ....[138]....
        /*0984*/ 	.word	0x000092a0
        /*0988*/ 	.word	0x00000002
        /*098c*/ 	.word	0x00000000
        /*0990*/ 	.short	0x010a
        /*0992*/ 	.byte	0xff
	.zero		1


	//   ....[139]....
        /*0994*/ 	.word	0x00009300
        /*0998*/ 	.word	0x00000000
        /*099c*/ 	.word	0x00000140
        /*09a0*/ 	.short	0x010a
        /*09a2*/ 	.byte	0xff
	.zero		1


	//   ....[140]....
        /*09a4*/ 	.word	0x00009350
        /*09a8*/ 	.word	0x00000000
        /*09ac*/ 	.word	0x00000100
        /*09b0*/ 	.short	0x010a
        /*09b2*/ 	.byte	0xff
	.zero		1


	//   ....[141]....
        /*09b4*/ 	.word	0x000093a0
        /*09b8*/ 	.word	0x00000066
        /*09bc*/ 	.word	0x00000150
        /*09c0*/ 	.short	0x010a
        /*09c2*/ 	.byte	0xff
	.zero		1


	//   ....[142]....
        /*09c4*/ 	.word	0x000093f0
        /*09c8*/ 	.word	0x00000003
        /*09cc*/ 	.word	0x00000100
        /*09d0*/ 	.short	0x010a
        /*09d2*/ 	.byte	0xff
	.zero		1


	//----- nvinfo : EIATTR_NUM_MBARRIERS
	.align		4
.L_47:
        /*09d4*/ 	.byte	0x03, 0x38
        /*09d6*/ 	.short	0x002e


	//----- nvinfo : EIATTR_EXIT_INSTR_OFFSETS
	.align		4
        /*09d8*/ 	.byte	0x04, 0x1c
        /*09da*/ 	.short	(.L_49 - .L_48)


	//   ....[0]....
.L_48:
        /*09dc*/ 	.word	0x000034a0


	//   ....[1]....
        /*09e0*/ 	.word	0x00003750


	//   ....[2]....
        /*09e4*/ 	.word	0x000037b0


	//   ....[3]....
        /*09e8*/ 	.word	0x000044f0


	//   ....[4]....
        /*09ec*/ 	.word	0x000056d0


	//   ....[5]....
        /*09f0*/ 	.word	0x00005710


	//   ....[6]....
        /*09f4*/ 	.word	0x00008620


	//   ....[7]....
        /*09f8*/ 	.word	0x000086a0


	//   ....[8]....
        /*09fc*/ 	.word	0x000086d0


	//   ....[9]....
        /*0a00*/ 	.word	0x00008750


	//----- nvinfo : EIATTR_MAX_THREADS
	.align		4
.L_49:
        /*0a04*/ 	.byte	0x04, 0x05
        /*0a06*/ 	.short	(.L_51 - .L_50)
.L_50:
        /*0a08*/ 	.word	0x00000100
        /*0a0c*/ 	.word	0x00000001
        /*0a10*/ 	.word	0x00000001


	//----- nvinfo : EIATTR_CRS_STACK_SIZE
	.align		4
.L_51:
        /*0a14*/ 	.byte	0x04, 0x1e
        /*0a16*/ 	.short	(.L_53 - .L_52)
.L_52:
        /*0a18*/ 	.word	0x00000000


	//----- nvinfo : EIATTR_CBANK_PARAM_SIZE
	.align		4
.L_53:
        /*0a1c*/ 	.byte	0x03, 0x19
        /*0a1e*/ 	.short	0x0900


	//----- nvinfo : EIATTR_PARAM_CBANK
	.align		4
        /*0a20*/ 	.byte	0x04, 0x0a
        /*0a22*/ 	.short	(.L_55 - .L_54)
	.align		4
.L_54:
        /*0a24*/ 	.word	index@(.nv.constant0._ZN7cutlass13device_kernelINS_4conv6kernel13ConvUniversalINS1_16ConvProblemShapeILNS1_8OperatorE1ELi3EEENS1_10collective14CollectiveConvINS1_47MainloopSm100TmaUmmaWarpSpecializedImplicitGemmILS5_1ELi16ELi3ELi1ELi2EN4cute5tupleIJNSA_1CILi1EEESD_SD_EEEEENSB_IJNSC_ILi128EEENSC_ILi64EEENSB_IJNSC_ILi32EEEEEEEEENS_10bfloat16_tESL_NSA_8TiledMMAINSA_8MMA_AtomIJNSA_20SM100_MMA_F16BF16_SSISL_SL_fLi128ELi64ELNSA_4UMMA5MajorE0ELSQ_1ELNSP_7ScaleInE0ELSR_0EEEEEENSA_6LayoutISE_NSB_IJNSC_ILi0EEESV_SV_EEEEENSB_IJNSA_10UnderscoreESY_SY_EEEEENS7_6detail27Sm100ImplicitGemmTileTraitsINSA_20SM90_TMA_LOAD_IM2COLENSA_14ComposedLayoutINSA_7SwizzleILi2ELi4ELi3EEENSA_18smem_ptr_flag_bitsILi16EEENSU_INSB_IJNSC_ILi8EEESI_EEENSB_IJSI_SD_EEEEEEEvEENS12_INSA_13SM90_TMA_LOADENS14_INS15_ILi3ELi4ELi3EEES18_NSU_INSB_IJSH_S19_EEENSB_IJSD_SH_EEEEEEEvEEEENS_8epilogue10collective18CollectiveEpilogueINS1N_23Sm100TmaWarpSpecializedILi3ELi2ELi32ELb1ELb0EEEJSK_NSB_IJNSU_ISG_SD_EENSU_ISI_SD_EEEEESL_NSB_IJNSB_IJllllEEESD_SV_EEESL_S1W_NS1N_6fusion15FusionCallbacksIS1R_NS1X_17LinearCombinationISL_fSL_fLNS_15FloatRoundStyleE2EEESK_S1U_JEEENSA_5SM1004TMEM4LOAD26SM100_TMEM_LOAD_32dp32b32xES13_S1D_NSA_39AutoVectorizingCopyWithAssumedAlignmentILi128EEENSA_21SM90_TMA_STORE_IM2COLES1D_S28_S28_EEEvvEEEEvNT_6ParamsE)
        /*0a28*/ 	.short	0x0380
        /*0a2a*/ 	.short	0x0900


	//----- nvinfo : EIATTR_SW_WAR
	.align		4
.L_55:
        /*0a2c*/ 	.byte	0x04, 0x36
        /*0a2e*/ 	.short	(.L_57 - .L_56)
.L_56:
        /*0a30*/ 	.word	0x00000008
.L_57:


//--------------------- .nv.callgraph             --------------------------
	.section	.nv.callgraph,"",@"SHT_CUDA_CALLGRAPH"
	.align	4
	.sectionentsize	8
	.align		4
        /*0000*/ 	.word	0x00000000
	.align		4
        /*0004*/ 	.word	0xffffffff
	.align		4
        /*0008*/ 	.word	index@(_ZN7cutlass13device_kernelINS_4conv6kernel13ConvUniversalINS1_16ConvProblemShapeILNS1_8OperatorE1ELi3EEENS1_10collective14CollectiveConvINS1_47MainloopSm100TmaUmmaWarpSpecializedImplicitGemmILS5_1ELi16ELi3ELi1ELi2EN4cute5tupleIJNSA_1CILi1EEESD_SD_EEEEENSB_IJNSC_ILi128EEENSC_ILi64EEENSB_IJNSC_ILi32EEEEEEEEENS_10bfloat16_tESL_NSA_8TiledMMAINSA_8MMA_AtomIJNSA_20SM100_MMA_F16BF16_SSISL_SL_fLi128ELi64ELNSA_4UMMA5MajorE0ELSQ_1ELNSP_7ScaleInE0ELSR_0EEEEEENSA_6LayoutISE_NSB_IJNSC_ILi0EEESV_SV_EEEEENSB_IJNSA_10UnderscoreESY_SY_EEEEENS7_6detail27Sm100ImplicitGemmTileTraitsINSA_20SM90_TMA_LOAD_IM2COLENSA_14ComposedLayoutINSA_7SwizzleILi2ELi4ELi3EEENSA_18smem_ptr_flag_bitsILi16EEENSU_INSB_IJNSC_ILi8EEESI_EEENSB_IJSI_SD_EEEEEEEvEENS12_INSA_13SM90_TMA_LOADENS14_INS15_ILi3ELi4ELi3EEES18_NSU_INSB_IJSH_S19_EEENSB_IJSD_SH_EEEEEEEvEEEENS_8epilogue10collective18CollectiveEpilogueINS1N_23Sm100TmaWarpSpecializedILi3ELi2ELi32ELb1ELb0EEEJSK_NSB_IJNSU_ISG_SD_EENSU_ISI_SD_EEEEESL_NSB_IJNSB_IJllllEEESD_SV_EEESL_S1W_NS1N_6fusion15FusionCallbacksIS1R_NS1X_17LinearCombinationISL_fSL_fLNS_15FloatRoundStyleE2EEESK_S1U_JEEENSA_5SM1004TMEM4LOAD26SM100_TMEM_LOAD_32dp32b32xES13_S1D_NSA_39AutoVectorizingCopyWithAssumedAlignmentILi128EEENSA_21SM90_TMA_STORE_IM2COLES1D_S28_S28_EEEvvEEEEvNT_6ParamsE)
	.align		4
        /*000c*/ 	.word	index@(__assertfail)
	.align		4
        /*0010*/ 	.word	0x00000000
	.align		4
        /*0014*/ 	.word	0xfffffffe
	.align		4
        /*0018*/ 	.word	0x00000000
	.align		4
        /*001c*/ 	.word	0xfffffffd
	.align		4
        /*0020*/ 	.word	0x00000000
	.align		4
        /*0024*/ 	.word	0xfffffffc


//--------------------- .nv.constant4             --------------------------
	.section	.nv.constant4,"a",@progbits
	.align	8
	.align		8
.nv.constant4:
        /*0000*/ 	.dword	__assertfail
	.align		8
        /*0008*/ 	.dword	__unnamed_1
	.align		8
        /*0010*/ 	.dword	__unnamed_2
	.align		8
        /*0018*/ 	.dword	_ZN39_INTERNAL_72746b22_4_k_cu_98b65fcf_27224cuda3std3__45__cpo5beginE
	.align		8
        /*0020*/ 	.dword	_ZN39_INTERNAL_72746b22_4_k_cu_98b65fcf_27224cuda3std3__45__cpo3endE
	.align		8
        /*0028*/ 	.dword	_ZN39_INTERNAL_72746b22_4_k_cu_98b65fcf_27224cuda3std3__45__cpo6cbeginE
	.align		8
        /*0030*/ 	.dword	_ZN39_INTERNAL_72746b22_4_k_cu_98b65fcf_27224cuda3std3__45__cpo4cendE
	.align		8
        /*0038*/ 	.dword	_ZN39_INTERNAL_72746b22_4_k_cu_98b65fcf_27224cuda3std3__441_GLOBAL__N__72746b22_4_k_cu_98b65fcf_27226ignoreE
	.align		8
        /*0040*/ 	.dword	_ZN39_INTERNAL_72746b22_4_k_cu_98b65fcf_27224cuda3std3__419piecewise_constructE
	.align		8
        /*0048*/ 	.dword	_ZN39_INTERNAL_72746b22_4_k_cu_98b65fcf_27224cuda3std3__48in_placeE
	.align		8
        /*0050*/ 	.dword	_ZN39_INTERNAL_72746b22_4_k_cu_98b65fcf_27224cuda3std6ranges3__45__cpo4swapE
	.align		8
        /*0058*/ 	.dword	_ZN39_INTERNAL_72746b22_4_k_cu_98b65fcf_27224cuda3std6ranges3__45__cpo9iter_moveE
	.align		8
        /*0060*/ 	.dword	_ZN39_INTERNAL_72746b22_4_k_cu_98b65fcf_27224cute7productE
	.align		8
        /*0068*/ 	.dword	_ZN39_INTERNAL_72746b22_4_k_cu_98b65fcf_27224cute1_E
	.align		8
        /*0070*/ 	.dword	$str$27
	.align		8
        /*0078*/ 	.dword	$str$28
	.align		8
        /*0080*/ 	.dword	$str$29
	.align		8
        /*0088*/ 	.dword	$str$30


//--------------------- .text._ZN7cutlass13device_kernelINS_4conv6kernel13ConvUniversalINS1_16ConvProblemShapeILNS1_8OperatorE1ELi3EEENS1_10collective14CollectiveConvINS1_47MainloopSm100TmaUmmaWarpSpecializedImplicitGemmILS5_1ELi16ELi3ELi1ELi2EN4cute5tupleIJNSA_1CILi1EEESD_SD_EEEEENSB_IJNSC_ILi128EEENSC_ILi64EEENSB_IJNSC_ILi32EEEEEEEEENS_10bfloat16_tESL_NSA_8TiledMMAINSA_8MMA_AtomIJNSA_20SM100_MMA_F16BF16_SSISL_SL_fLi128ELi64ELNSA_4UMMA5MajorE0ELSQ_1ELNSP_7ScaleInE0ELSR_0EEEEEENSA_6LayoutISE_NSB_IJNSC_ILi0EEESV_SV_EEEEENSB_IJNSA_10UnderscoreESY_SY_EEEEENS7_6detail27Sm100ImplicitGemmTileTraitsINSA_20SM90_TMA_LOAD_IM2COLENSA_14ComposedLayoutINSA_7SwizzleILi2ELi4ELi3EEENSA_18smem_ptr_flag_bitsILi16EEENSU_INSB_IJNSC_ILi8EEESI_EEENSB_IJSI_SD_EEEEEEEvEENS12_INSA_13SM90_TMA_LOADENS14_INS15_ILi3ELi4ELi3EEES18_NSU_INSB_IJSH_S19_EEENSB_IJSD_SH_EEEEEEEvEEEENS_8epilogue10collective18CollectiveEpilogueINS1N_23Sm100TmaWarpSpecializedILi3ELi2ELi32ELb1ELb0EEEJSK_NSB_IJNSU_ISG_SD_EENSU_ISI_SD_EEEEESL_NSB_IJNSB_IJllllEEESD_SV_EEESL_S1W_NS1N_6fusion15FusionCallbacksIS1R_NS1X_17LinearCombinationISL_fSL_fLNS_15FloatRoundStyleE2EEESK_S1U_JEEENSA_5SM1004TMEM4LOAD26SM100_TMEM_LOAD_32dp32b32xES13_S1D_NSA_39AutoVectorizingCopyWithAssumedAlignmentILi128EEENSA_21SM90_TMA_STORE_IM2COLES1D_S28_S28_EEEvvEEEEvNT_6ParamsE --------------------------
	.section	.text._ZN7cutlass13device_kernelINS_4conv6kernel13ConvUniversalINS1_16ConvProblemShapeILNS1_8OperatorE1ELi3EEENS1_10collective14CollectiveConvINS1_47MainloopSm100TmaUmmaWarpSpecializedImplicitGemmILS5_1ELi16ELi3ELi1ELi2EN4cute5tupleIJNSA_1CILi1EEESD_SD_EEEEENSB_IJNSC_ILi128EEENSC_ILi64EEENSB_IJNSC_ILi32EEEEEEEEENS_10bfloat16_tESL_NSA_8TiledMMAINSA_8MMA_AtomIJNSA_20SM100_MMA_F16BF16_SSISL_SL_fLi128ELi64ELNSA_4UMMA5MajorE0ELSQ_1ELNSP_7ScaleInE0ELSR_0EEEEEENSA_6LayoutISE_NSB_IJNSC_ILi0EEESV_SV_EEEEENSB_IJNSA_10UnderscoreESY_SY_EEEEENS7_6detail27Sm100ImplicitGemmTileTraitsINSA_20SM90_TMA_LOAD_IM2COLENSA_14ComposedLayoutINSA_7SwizzleILi2ELi4ELi3EEENSA_18smem_ptr_flag_bitsILi16EEENSU_INSB_IJNSC_ILi8EEESI_EEENSB_IJSI_SD_EEEEEEEvEENS12_INSA_13SM90_TMA_LOADENS14_INS15_ILi3ELi4ELi3EEES18_NSU_INSB_IJSH_S19_EEENSB_IJSD_SH_EEEEEEEvEEEENS_8epilogue10collective18CollectiveEpilogueINS1N_23Sm100TmaWarpSpecializedILi3ELi2ELi32ELb1ELb0EEEJSK_NSB_IJNSU_ISG_SD_EENSU_ISI_SD_EEEEESL_NSB_IJNSB_IJllllEEESD_SV_EEESL_S1W_NS1N_6fusion15FusionCallbacksIS1R_NS1X_17LinearCombinationISL_fSL_fLNS_15FloatRoundStyleE2EEESK_S1U_JEEENSA_5SM1004TMEM4LOAD26SM100_TMEM_LOAD_32dp32b32xES13_S1D_NSA_39AutoVectorizingCopyWithAssumedAlignmentILi128EEENSA_21SM90_TMA_STORE_IM2COLES1D_S28_S28_EEEvvEEEEvNT_6ParamsE,"ax",@progbits
	.align	128
.text._ZN7cutlass13device_kernelINS_4conv6kernel13ConvUniversalINS1_16ConvProblemShapeILNS1_8OperatorE1ELi3EEENS1_10collective14CollectiveConvINS1_47MainloopSm100TmaUmmaWarpSpecializedImplicitGemmILS5_1ELi16ELi3ELi1ELi2EN4cute5tupleIJNSA_1CILi1EEESD_SD_EEEEENSB_IJNSC_ILi128EEENSC_ILi64EEENSB_IJNSC_ILi32EEEEEEEEENS_10bfloat16_tESL_NSA_8TiledMMAINSA_8MMA_AtomIJNSA_20SM100_MMA_F16BF16_SSISL_SL_fLi128ELi64ELNSA_4UMMA5MajorE0ELSQ_1ELNSP_7ScaleInE0ELSR_0EEEEEENSA_6LayoutISE_NSB_IJNSC_ILi0EEESV_SV_EEEEENSB_IJNSA_10UnderscoreESY_SY_EEEEENS7_6detail27Sm100ImplicitGemmTileTraitsINSA_20SM90_TMA_LOAD_IM2COLENSA_14ComposedLayoutINSA_7SwizzleILi2ELi4ELi3EEENSA_18smem_ptr_flag_bitsILi16EEENSU_INSB_IJNSC_ILi8EEESI_EEENSB_IJSI_SD_EEEEEEEvEENS12_INSA_13SM90_TMA_LOADENS14_INS15_ILi3ELi4ELi3EEES18_NSU_INSB_IJSH_S19_EEENSB_IJSD_SH_EEEEEEEvEEEENS_8epilogue10collective18CollectiveEpilogueINS1N_23Sm100TmaWarpSpecializedILi3ELi2ELi32ELb1ELb0EEEJSK_NSB_IJNSU_ISG_SD_EENSU_ISI_SD_EEEEESL_NSB_IJNSB_IJllllEEESD_SV_EEESL_S1W_NS1N_6fusion15FusionCallbacksIS1R_NS1X_17LinearCombinationISL_fSL_fLNS_15FloatRoundStyleE2EEESK_S1U_JEEENSA_5SM1004TMEM4LOAD26SM100_TMEM_LOAD_32dp32b32xES13_S1D_NSA_39AutoVectorizingCopyWithAssumedAlignmentILi128EEENSA_21SM90_TMA_STORE_IM2COLES1D_S28_S28_EEEvvEEEEvNT_6ParamsE:
        .type           _ZN7cutlass13device_kernelINS_4conv6kernel13ConvUniversalINS1_16ConvProblemShapeILNS1_8OperatorE1ELi3EEENS1_10collective14CollectiveConvINS1_47MainloopSm100TmaUmmaWarpSpecializedImplicitGemmILS5_1ELi16ELi3ELi1ELi2EN4cute5tupleIJNSA_1CILi1EEESD_SD_EEEEENSB_IJNSC_ILi128EEENSC_ILi64EEENSB_IJNSC_ILi32EEEEEEEEENS_10bfloat16_tESL_NSA_8TiledMMAINSA_8MMA_AtomIJNSA_20SM100_MMA_F16BF16_SSISL_SL_fLi128ELi64ELNSA_4UMMA5MajorE0ELSQ_1ELNSP_7ScaleInE0ELSR_0EEEEEENSA_6LayoutISE_NSB_IJNSC_ILi0EEESV_SV_EEEEENSB_IJNSA_10UnderscoreESY_SY_EEEEENS7_6detail27Sm100ImplicitGemmTileTraitsINSA_20SM90_TMA_LOAD_IM2COLENSA_14ComposedLayoutINSA_7SwizzleILi2ELi4ELi3EEENSA_18smem_ptr_flag_bitsILi16EEENSU_INSB_IJNSC_ILi8EEESI_EEENSB_IJSI_SD_EEEEEEEvEENS12_INSA_13SM90_TMA_LOADENS14_INS15_ILi3ELi4ELi3EEES18_NSU_INSB_IJSH_S19_EEENSB_IJSD_SH_EEEEEEEvEEEENS_8epilogue10collective18CollectiveEpilogueINS1N_23Sm100TmaWarpSpecializedILi3ELi2ELi32ELb1ELb0EEEJSK_NSB_IJNSU_ISG_SD_EENSU_ISI_SD_EEEEESL_NSB_IJNSB_IJllllEEESD_SV_EEESL_S1W_NS1N_6fusion15FusionCallbacksIS1R_NS1X_17LinearCombinationISL_fSL_fLNS_15FloatRoundStyleE2EEESK_S1U_JEEENSA_5SM1004TMEM4LOAD26SM100_TMEM_LOAD_32dp32b32xES13_S1D_NSA_39AutoVectorizingCopyWithAssumedAlignmentILi128EEENSA_21SM90_TMA_STORE_IM2COLES1D_S28_S28_EEEvvEEEEvNT_6ParamsE,@function
        .size           _ZN7cutlass13device_kernelINS_4conv6kernel13ConvUniversalINS1_16ConvProblemShapeILNS1_8OperatorE1ELi3EEENS1_10collective14CollectiveConvINS1_47MainloopSm100TmaUmmaWarpSpecializedImplicitGemmILS5_1ELi16ELi3ELi1ELi2EN4cute5tupleIJNSA_1CILi1EEESD_SD_EEEEENSB_IJNSC_ILi128EEENSC_ILi64EEENSB_IJNSC_ILi32EEEEEEEEENS_10bfloat16_tESL_NSA_8TiledMMAINSA_8MMA_AtomIJNSA_20SM100_MMA_F16BF16_SSISL_SL_fLi128ELi64ELNSA_4UMMA5MajorE0ELSQ_1ELNSP_7ScaleInE0ELSR_0EEEEEENSA_6LayoutISE_NSB_IJNSC_ILi0EEESV_SV_EEEEENSB_IJNSA_10UnderscoreESY_SY_EEEEENS7_6detail27Sm100ImplicitGemmTileTraitsINSA_20SM90_TMA_LOAD_IM2COLENSA_14ComposedLayoutINSA_7SwizzleILi2ELi4ELi3EEENSA_18smem_ptr_flag_bitsILi16EEENSU_INSB_IJNSC_ILi8EEESI_EEENSB_IJSI_SD_EEEEEEEvEENS12_INSA_13SM90_TMA_LOADENS14_INS15_ILi3ELi4ELi3EEES18_NSU_INSB_IJSH_S19_EEENSB_IJSD_SH_EEEEEEEvEEEENS_8epilogue10collective18CollectiveEpilogueINS1N_23Sm100TmaWarpSpecializedILi3ELi2ELi32ELb1ELb0EEEJSK_NSB_IJNSU_ISG_SD_EENSU_ISI_SD_EEEEESL_NSB_IJNSB_IJllllEEESD_SV_EEESL_S1W_NS1N_6fusion15FusionCallbacksIS1R_NS1X_17LinearCombinationISL_fSL_fLNS_15FloatRoundStyleE2EEESK_S1U_JEEENSA_5SM1004TMEM4LOAD26SM100_TMEM_LOAD_32dp32b32xES13_S1D_NSA_39AutoVectorizingCopyWithAssumedAlignmentILi128EEENSA_21SM90_TMA_STORE_IM2COLES1D_S28_S28_EEEvvEEEEvNT_6ParamsE,(.L_x_180 - _ZN7cutlass13device_kernelINS_4conv6kernel13ConvUniversalINS1_16ConvProblemShapeILNS1_8OperatorE1ELi3EEENS1_10collective14CollectiveConvINS1_47MainloopSm100TmaUmmaWarpSpecializedImplicitGemmILS5_1ELi16ELi3ELi1ELi2EN4cute5tupleIJNSA_1CILi1EEESD_SD_EEEEENSB_IJNSC_ILi128EEENSC_ILi64EEENSB_IJNSC_ILi32EEEEEEEEENS_10bfloat16_tESL_NSA_8TiledMMAINSA_8MMA_AtomIJNSA_20SM100_MMA_F16BF16_SSISL_SL_fLi128ELi64ELNSA_4UMMA5MajorE0ELSQ_1ELNSP_7ScaleInE0ELSR_0EEEEEENSA_6LayoutISE_NSB_IJNSC_ILi0EEESV_SV_EEEEENSB_IJNSA_10UnderscoreESY_SY_EEEEENS7_6detail27Sm100ImplicitGemmTileTraitsINSA_20SM90_TMA_LOAD_IM2COLENSA_14ComposedLayoutINSA_7SwizzleILi2ELi4ELi3EEENSA_18smem_ptr_flag_bitsILi16EEENSU_INSB_IJNSC_ILi8EEESI_EEENSB_IJSI_SD_EEEEEEEvEENS12_INSA_13SM90_TMA_LOADENS14_INS15_ILi3ELi4ELi3EEES18_NSU_INSB_IJSH_S19_EEENSB_IJSD_SH_EEEEEEEvEEEENS_8epilogue10collective18CollectiveEpilogueINS1N_23Sm100TmaWarpSpecializedILi3ELi2ELi32ELb1ELb0EEEJSK_NSB_IJNSU_ISG_SD_EENSU_ISI_SD_EEEEESL_NSB_IJNSB_IJllllEEESD_SV_EEESL_S1W_NS1N_6fusion15FusionCallbacksIS1R_NS1X_17LinearCombinationISL_fSL_fLNS_15FloatRoundStyleE2EEESK_S1U_JEEENSA_5SM1004TMEM4LOAD26SM100_TMEM_LOAD_32dp32b32xES13_S1D_NSA_39AutoVectorizingCopyWithAssumedAlignmentILi128EEENSA_21SM90_TMA_STORE_IM2COLES1D_S28_S28_EEEvvEEEEvNT_6ParamsE)
        .other          _ZN7cutlass13device_kernelINS_4conv6kernel13ConvUniversalINS1_16ConvProblemShapeILNS1_8OperatorE1ELi3EEENS1_10collective14CollectiveConvINS1_47MainloopSm100TmaUmmaWarpSpecializedImplicitGemmILS5_1ELi16ELi3ELi1ELi2EN4cute5tupleIJNSA_1CILi1EEESD_SD_EEEEENSB_IJNSC_ILi128EEENSC_ILi64EEENSB_IJNSC_ILi32EEEEEEEEENS_10bfloat16_tESL_NSA_8TiledMMAINSA_8MMA_AtomIJNSA_20SM100_MMA_F16BF16_SSISL_SL_fLi128ELi64ELNSA_4UMMA5MajorE0ELSQ_1ELNSP_7ScaleInE0ELSR_0EEEEEENSA_6LayoutISE_NSB_IJNSC_ILi0EEESV_SV_EEEEENSB_IJNSA_10UnderscoreESY_SY_EEEEENS7_6detail27Sm100ImplicitGemmTileTraitsINSA_20SM90_TMA_LOAD_IM2COLENSA_14ComposedLayoutINSA_7SwizzleILi2ELi4ELi3EEENSA_18smem_ptr_flag_bitsILi16EEENSU_INSB_IJNSC_ILi8EEESI_EEENSB_IJSI_SD_EEEEEEEvEENS12_INSA_13SM90_TMA_LOADENS14_INS15_ILi3ELi4ELi3EEES18_NSU_INSB_IJSH_S19_EEENSB_IJSD_SH_EEEEEEEvEEEENS_8epilogue10collective18CollectiveEpilogueINS1N_23Sm100TmaWarpSpecializedILi3ELi2ELi32ELb1ELb0EEEJSK_NSB_IJNSU_ISG_SD_EENSU_ISI_SD_EEEEESL_NSB_IJNSB_IJllllEEESD_SV_EEESL_S1W_NS1N_6fusion15FusionCallbacksIS1R_NS1X_17LinearCombinationISL_fSL_fLNS_15FloatRoundStyleE2EEESK_S1U_JEEENSA_5SM1004TMEM4LOAD26SM100_TMEM_LOAD_32dp32b32xES13_S1D_NSA_39AutoVectorizingCopyWithAssumedAlignmentILi128EEENSA_21SM90_TMA_STORE_IM2COLES1D_S28_S28_EEEvvEEEEvNT_6ParamsE,@"STO_CUDA_ENTRY STV_DEFAULT"
_ZN7cutlass13device_kernelINS_4conv6kernel13ConvUniversalINS1_16ConvProblemShapeILNS1_8OperatorE1ELi3EEENS1_10collective14CollectiveConvINS1_47MainloopSm100TmaUmmaWarpSpecializedImplicitGemmILS5_1ELi16ELi3ELi1ELi2EN4cute5tupleIJNSA_1CILi1EEESD_SD_EEEEENSB_IJNSC_ILi128EEENSC_ILi64EEENSB_IJNSC_ILi32EEEEEEEEENS_10bfloat16_tESL_NSA_8TiledMMAINSA_8MMA_AtomIJNSA_20SM100_MMA_F16BF16_SSISL_SL_fLi128ELi64ELNSA_4UMMA5MajorE0ELSQ_1ELNSP_7ScaleInE0ELSR_0EEEEEENSA_6LayoutISE_NSB_IJNSC_ILi0EEESV_SV_EEEEENSB_IJNSA_10UnderscoreESY_SY_EEEEENS7_6detail27Sm100ImplicitGemmTileTraitsINSA_20SM90_TMA_LOAD_IM2COLENSA_14ComposedLayoutINSA_7SwizzleILi2ELi4ELi3EEENSA_18smem_ptr_flag_bitsILi16EEENSU_INSB_IJNSC_ILi8EEESI_EEENSB_IJSI_SD_EEEEEEEvEENS12_INSA_13SM90_TMA_LOADENS14_INS15_ILi3ELi4ELi3EEES18_NSU_INSB_IJSH_S19_EEENSB_IJSD_SH_EEEEEEEvEEEENS_8epilogue10collective18CollectiveEpilogueINS1N_23Sm100TmaWarpSpecializedILi3ELi2ELi32ELb1ELb0EEEJSK_NSB_IJNSU_ISG_SD_EENSU_ISI_SD_EEEEESL_NSB_IJNSB_IJllllEEESD_SV_EEESL_S1W_NS1N_6fusion15FusionCallbacksIS1R_NS1X_17LinearCombinationISL_fSL_fLNS_15FloatRoundStyleE2EEESK_S1U_JEEENSA_5SM1004TMEM4LOAD26SM100_TMEM_LOAD_32dp32b32xES13_S1D_NSA_39AutoVectorizingCopyWithAssumedAlignmentILi128EEENSA_21SM90_TMA_STORE_IM2COLES1D_S28_S28_EEEvvEEEEvNT_6ParamsE:
[----:B------:R-:W1:Y:S01]  /*0000*/  LDC R1, c[0x0][0x37c] ;  /* 0x0000df00ff017b82 */ /* 0x000e620000000800 */
[----:B------:R-:W2:Y:S07]  /*0010*/  S2R R99, SR_TID.X ;  /* 0x0000000000637919 */ /* 0x000eae0000002100 */
[----:B------:R-:W3:Y:S01]  /*0020*/  LDC.64 R2, c[0x0][0x990] ;  /* 0x00026400ff027b82 */ /* 0x000ee20000000a00 */
[----:B------:R-:W-:Y:S01]  /*0030*/  ELECT P2, URZ, PT ;  /* 0x0000000000ff782f */ /* 0x000fe20003840000 */
[----:B-1----:R-:W-:Y:S01]  /*0040*/  VIADD R1, R1, 0xfffffff8 ;  /* 0xfffffff801017836 */ /* 0x002fe20000000000 */
[----:B------:R-:W-:-:S02]  /*0050*/  PRMT R90, RZ, 0x7610, R90 ;  /* 0x00007610ff5a7816 */ /* 0x000fc4000000005a */
[----:B---3--:R-:W-:-:S04]  /*0060*/  ISETP.NE.U32.AND P0, PT, R2, RZ, PT ;  /* 0x000000ff0200720c */ /* 0x008fc80003f05070 */
[----:B------:R-:W-:Y:S02]  /*0070*/  ISETP.NE.AND.EX P0, PT, R3, RZ, PT, P0 ;  /* 0x000000ff0300720c */ /* 0x000fe40003f05300 */
[----:B--2---:R-:W-:-:S05]  /*0080*/  SHF.R.U32.HI R91, RZ, 0x5, R99 ;  /* 0x00000005ff5b7819 */ /* 0x004fca0000011663 */
[----:B------:R-:W1:Y:S02]  /*0090*/  SHFL.IDX PT, R0, R91, RZ, 0x1f ;  /* 0x00001fff5b007589 */ /* 0x000e6400000e0000 */
[----:B-1----:R-:W-:-:S04]  /*00a0*/  R2UR UR15, R0 ;  /* 0x00000000000f72ca */ /* 0x002fc800000e0000 */
[----:B------:R-:W-:Y:S05]  /*00b0*/  @P0 BRA `(.L_x_0) ;  /* 0x0000000000300947 */ /* 0x000fea0003800000 */
[----:B------:R-:W1:Y:S02]  /*00c0*/  LDCU.64 UR4, c[0x0][0x988] ;  /* 0x00013100ff0477ac */ /* 0x000e640008000a00 */
[----:B-1----:R-:W-:-:S04]  /*00d0*/  UISETP.NE.U32.AND UP0, UPT, UR4, URZ, UPT ;  /* 0x000000ff0400728c */ /* 0x002fc8000bf05070 */
[----:B------:R-:W-:-:S09]  /*00e0*/  UISETP.NE.AND.EX UP0, UPT, UR5, URZ, UPT, UP0 ;  /* 0x000000ff0500728c */ /* 0x000fd2000bf05300 */
[----:B------:R-:W-:Y:S05]  /*00f0*/  BRA.U !UP0, `(.L_x_1) ;  /* 0x0000000108147547 */ /* 0x000fea000b800000 */
[----:B------:R-:W1:Y:S01]  /*0100*/  LDC.64 R4, c[0x0][0x988] ;  /* 0x00026200ff047b82 */ /* 0x000e620000000a00 */
[----:B------:R-:W1:Y:S02]  /*0110*/  LDCU.64 UR4, c[0x0][0x358] ;  /* 0x00006b00ff0477ac */ /* 0x000e640008000a00 */
[----:B-1----:R1:W5:Y:S01]  /*0120*/  LDG.E R41, desc[UR4][R4.64] ;  /* 0x0000000404297981 */ /* 0x002362000c1e1900 */
[----:B------:R-:W-:Y:S01]  /*0130*/  HFMA2 R90, -RZ, RZ, 0, 5.9604644775390625e-08 ;  /* 0x00000001ff5a7431 */ /* 0x000fe200000001ff */
[----:B------:R-:W-:Y:S05]  /*0140*/  BRA `(.L_x_0) ;  /* 0x00000000000c7947 */ /* 0x000fea0003800000 */
.L_x_1:
[----:B------:R-:W1:Y:S01]  /*0150*/  LDCU UR4, c[0x0][0x980] ;  /* 0x00013000ff0477ac */ /* 0x000e620008000800 */
[----:B------:R-:W-:Y:S01]  /*0160*/  HFMA2 R90, -RZ, RZ, 0, 5.9604644775390625e-08 ;  /* 0x00000001ff5a7431 */ /* 0x000fe200000001ff */
[----:B-1----:R-:W-:-:S07]  /*0170*/  MOV R41, UR4 ;  /* 0x0000000400297c02 */ /* 0x002fce0008000f00 */
.L_x_0:
[----:B------:R-:W2:Y:S02]  /*0180*/  LDCU.64 UR4, c[0x0][0x9b0] ;  /* 0x00013600ff0477ac */ /* 0x000ea40008000a00 */
[----:B--2---:R-:W-:-:S04]  /*0190*/  UISETP.NE.U32.AND UP0, UPT, UR4, URZ, UPT ;  /* 0x000000ff0400728c */ /* 0x004fc8000bf05070 */
[----:B------:R-:W-:-:S09]  /*01a0*/  UISETP.NE.AND.EX UP0, UPT, UR5, URZ, UPT, UP0 ;  /* 0x000000ff0500728c */ /* 0x000fd2000bf05300 */
[----:B------:R-:W-:Y:S05]  /*01b0*/  BRA.U UP0, `(.L_x_2) ;  /* 0x0000000100287547 */ /* 0x000fea000b800000 */
[----:B------:R-:W2:Y:S02]  /*01c0*/  LDCU.64 UR4, c[0x0][0x9a8] ;  /* 0x00013500ff0477ac */ /* 0x000ea40008000a00 */
[----:B--2---:R-:W-:-:S04]  /*01d0*/  UISETP.NE.U32.AND UP0, UPT, UR4, URZ, UPT ;  /* 0x000000ff0400728c */ /* 0x004fc8000bf05070 */
[----:B------:R-:W-:-:S09]  /*01e0*/  UISETP.NE.AND.EX UP0, UPT, UR5, URZ, UPT, UP0 ;  /* 0x000000ff0500728c */ /* 0x000fd2000bf05300 */
[----:B------:R-:W-:Y:S05]  /*01f0*/  BRA.U !UP0, `(.L_x_3) ;  /* 0x0000000108107547 */ /* 0x000fea000b800000 */
[----:B------:R-:W2:Y:S01]  /*0200*/  LDC.64 R38, c[0x0][0x9a8] ;  /* 0x00026a00ff267b82 */ /* 0x000ea20000000a00 */
[----:B------:R-:W2:Y:S02]  /*0210*/  LDCU.64 UR4, c[0x0][0x358] ;  /* 0x00006b00ff0477ac */ /* 0x000ea40008000a00 */
[----:B--2---:R2:W5:Y:S01]  /*0220*/  LDG.E R38, desc[UR4][R38.64] ;  /* 0x0000000426267981 */ /* 0x004562000c1e1900 */
[----:B------:R-:W-:Y:S05]  /*0230*/  BRA `(.L_x_2) ;  /* 0x0000000000087947 */ /* 0x000fea0003800000 */
.L_x_3:
[----:B------:R-:W2:Y:S02]  /*0240*/  LDCU UR4, c[0x0][0x9a0] ;  /* 0x00013400ff0477ac */ /* 0x000ea40008000800 */
[----:B--2---:R-:W-:Y:S02]  /*0250*/  MOV R38, UR4 ;  /* 0x0000000400267c02 */ /* 0x004fe40008000f00 */
.L_x_2:
[----:B-1----:R-:W1:Y:S01]  /*0260*/  LDC.64 R4, c[0x0][0x988] ;  /* 0x00026200ff047b82 */ /* 0x002e620000000a00 */
[----:B------:R-:W-:Y:S01]  /*0270*/  IMAD.U32 R0, RZ, RZ, UR15 ;  /* 0x0000000fff007e24 */ /* 0x000fe2000f8e00ff */
[----:B------:R-:W-:Y:S01]  /*0280*/  ISETP.EQ.U32.AND P4, PT, R2, RZ, PT ;  /* 0x000000ff0200720c */ /* 0x000fe20003f82070 */
[----:B------:R-:W-:Y:S03]  /*0290*/  BSSY.RECONVERGENT B0, `(.L_x_4) ;  /* 0x0000012000007945 */ /* 0x000fe60003800200 */
[----:B------:R-:W-:Y:S02]  /*02a0*/  ISETP.NE.OR P1, PT, R0, 0x1, !P2 ;  /* 0x000000010000780c */ /* 0x000fe40005725670 */
[----:B-1----:R-:W-:-:S04]  /*02b0*/  ISETP.NE.U32.AND P0, PT, R4, RZ, PT ;  /* 0x000000ff0400720c */ /* 0x002fc80003f05070 */
[----:B------:R-:W-:-:S13]  /*02c0*/  ISETP.NE.AND.EX P0, PT, R5, RZ, PT, P0 ;  /* 0x000000ff0500720c */ /* 0x000fda0003f05300 */
[----:B------:R-:W-:Y:S01]  /*02d0*/  VOTEU.ANY UP3, P0 ;  /* 0x0000000000ff7886 */ /* 0x000fe20000060100 */
[----:B------:R-:W-:Y:S02]  /*02e0*/  PLOP3.LUT P3, PT, PT, PT, UP3, 0x80, 0x8 ;  /* 0x000000000008781c */ /* 0x000fe40003f6f038 */
[----:B------:R-:W-:Y:S02]  /*02f0*/  ISETP.NE.OR P0, PT, R0, 0x3, !P2 ;  /* 0x000000030000780c */ /* 0x000fe40005705670 */
[----:B------:R-:W-:-:S04]  /*0300*/  ISETP.EQ.OR.EX P5, PT, R3, RZ, !P3, P4 ;  /* 0x000000ff0300720c */ /* 0x000fc80005fa2740 */
[----:B------:R-:W-:Y:S01]  /*0310*/  P2R R98, PR, RZ, 0x20 ;  /* 0x00000020ff627803 */ /* 0x000fe20000000000 */
[----:B------:R-:W-:Y:S05]  /*0320*/  @P1 BRA `(.L_x_5) ;  /* 0x0000000000201947 */ /* 0x000fea0003800000 */
[----:B------:R-:W1:Y:S02]  /*0330*/  LDCU.64 UR4, c[0x0][0x348] ;  /* 0x00006900ff0477ac */ /* 0x000e640008000a00 */
[----:B-1----:R-:W-:Y:S02]  /*0340*/  UIADD3 UR6, UP1, UPT, UR4, 0x80, URZ ;  /* 0x0000008004067890 */ /* 0x002fe4000ff3e0ff */
[----:B------:R-:W-:Y:S02]  /*0350*/  UIADD3 UR4, UP0, UPT, UR4, 0x200, URZ ;  /* 0x0000020004047890 */ /* 0x000fe4000ff1e0ff */
[----:B------:R-:W-:Y:S02]  /*0360*/  UIADD3.X UR7, UPT, UPT, URZ, UR5, URZ, UP1, !UPT ;  /* 0x00000005ff077290 */ /* 0x000fe40008ffe4ff */
[----:B------:R-:W-:-:S07]  /*0370*/  UIADD3.X UR5, UPT, UPT, URZ, UR5, URZ, UP0, !UPT ;  /* 0x00000005ff057290 */ /* 0x000fce00087fe4ff */
[----:B------:R1:W-:Y:S02]  /*0380*/  UTMACCTL.PF [UR6] ;  /* 0x00000000060079b9 */ /* 0x0003e40008040000 */
[----:B------:R1:W-:Y:S02]  /*0390*/  UTMACCTL.PF [UR4] ;  /* 0x00000000040079b9 */ /* 0x0003e40008040000 */
[----:B-1----:R-:W-:Y:S01]  /*03a0*/  NOP ;  /* 0x0000000000007918 */ /* 0x002fe20000000000 */
.L_x_5:
[----:B------:R-:W-:Y:S05]  /*03b0*/  BSYNC.RECONVERGENT B0 ;  /* 0x0000000000007941 */ /* 0x000fea0003800200 */
.L_x_4:
[----:B------:R-:W-:Y:S04]  /*03c0*/  BSSY.RECONVERGENT B0, `(.L_x_6) ;  /* 0x000000a000007945 */ /* 0x000fe80003800200 */
        /* <DEDUP_REMOVED lines=9> */
.L_x_7:
[----:B------:R-:W-:Y:S05]  /*0460*/  BSYNC.RECONVERGENT B0 ;  /* 0x0000000000007941 */ /* 0x000fea0003800200 */
.L_x_6:
[----:B------:R-:W-:Y:S01]  /*0470*/  UPLOP3.LUT UP2, UPT, UPT, UPT, UPT, 0x80, 0x8 ;  /* 0x000000000008789c */ /* 0x000fe20003f4f070 */
[----:B------:R-:W-:Y:S10]  /*0480*/  @!P5 BRA `(.L_x_8) ;  /* 0x000000000024d947 */ /* 0x000ff40003800000 */
[----:B------:R-:W-:Y:S01]  /*0490*/  ISETP.NE.U32.AND P1, PT, R2, RZ, PT ;  /* 0x000000ff0200720c */ /* 0x000fe20003f25070 */
[----:B------:R-:W-:Y:S01]  /*04a0*/  USEL UR4, URZ, 0xffffffff, UP3 ;  /* 0xffffffffff047887 */ /* 0x000fe20009800000 */
[----:B-----5:R-:W-:Y:S02]  /*04b0*/  FSETP.NEU.AND P0, PT, R41, RZ, PT ;  /* 0x000000ff2900720b */ /* 0x020fe40003f0d000 */
[----:B------:R-:W-:-:S11]  /*04c0*/  ISETP.NE.AND.EX P1, PT, R3, RZ, PT, P1 ;  /* 0x000000ff0300720c */ /* 0x000fd60003f25310 */
[----:B------:R-:W-:Y:S02]  /*04d0*/  VOTEU.ANY UP0, P0 ;  /* 0x0000000000ff7886 */ /* 0x000fe40000000100 */
[----:B------:R-:W-:-:S05]  /*04e0*/  VOTEU.ANY UP1, P1 ;  /* 0x0000000000ff7886 */ /* 0x000fca0000820100 */
[----:B------:R-:W-:-:S04]  /*04f0*/  @!UP1 USEL UR4, URZ, 0xffffffff, UP0 ;  /* 0xffffffffff049887 */ /* 0x000fc80008000000 */
[----:B------:R-:W-:-:S04]  /*0500*/  ULOP3.LUT UR4, UR4, 0x1, URZ, 0xc0, !UPT ;  /* 0x0000000104047892 */ /* 0x000fc8000f8ec0ff */
[----:B------:R-:W-:-:S11]  /*0510*/  UISETP.NE.U32.AND UP2, UPT, UR4, 0x1, UPT ;  /* 0x000000010400788c */ /* 0x000fd6000bf45070 */
.L_x_8:
[----:B------:R-:W1:Y:S01]  /*0520*/  SHFL.IDX PT, R2, R91, RZ, 0x1f ;  /* 0x00001fff5b027589 */ /* 0x000e6200000e0000 */
[----:B------:R-:W-:-:S04]  /*0530*/  UISETP.NE.AND UP0, UPT, UR15, 0x2, UPT ;  /* 0x000000020f00788c */ /* 0x000fc8000bf05270 */
[----:B------:R-:W-:Y:S01]  /*0540*/  USEL UR46, URZ, 0x1, UP0 ;  /* 0x00000001ff2e7887 */ /* 0x000fe20008000000 */
[----:B-1----:R-:W-:-:S13]  /*0550*/  ISETP.NE.AND P0, PT, R2, RZ, PT ;  /* 0x000000ff0200720c */ /* 0x002fda0003f05270 */
[----:B------:R-:W-:Y:S05]  /*0560*/  @P0 BRA `(.L_x_9) ;  /* 0x0000000000b40947 */ /* 0x000fea0003800000 */
[----:B------:R-:W-:Y:S01]  /*0570*/  ELECT P0, URZ, PT ;  /* 0x0000000000ff782f */ /* 0x000fe20003800000 */
[----:B------:R-:W-:-:S12]  /*0580*/  BSSY.RECONVERGENT B0, `(.L_x_9) ;  /* 0x000002b000007945 */ /* 0x000fd80003800200 */
[----:B------:R-:W-:Y:S05]  /*0590*/  @!P0 BRA `(.L_x_10) ;  /* 0x0000000000a48947 */ /* 0x000fea0003800000 */
[----:B------:R-:W1:Y:S01]  /*05a0*/  S2UR UR4, SR_CgaCtaId ;  /* 0x00000000000479c3 */ /* 0x000e620000008800 */
[----:B------:R-:W-:Y:S01]  /*05b0*/  UMOV UR5, 0x400 ;  /* 0x0000040000057882 */ /* 0x000fe20000000000 */
[----:B------:R-:W-:Y:S02]  /*05c0*/  UMOV UR6, 0x1 ;  /* 0x0000000100067882 */ /* 0x000fe40000000000 */
[----:B------:R-:W-:-:S04]  /*05d0*/  UIADD3 UR6, UPT, UPT, -UR6, 0x100000, URZ ;  /* 0x0010000006067890 */ /* 0x000fc8000fffe1ff */
[----:B------:R-:W-:Y:S02]  /*05e0*/  USHF.L.U32 UR7, UR6, 0xb, URZ ;  /* 0x0000000b06077899 */ /* 0x000fe400080006ff */
[----:B------:R-:W-:Y:S02]  /*05f0*/  USHF.L.U32 UR6, UR6, 0x1, URZ ;  /* 0x0000000106067899 */ /* 0x000fe400080006ff */
[----:B-1----:R-:W-:Y:S01]  /*0600*/  ULEA UR4, UR4, UR5, 0x18 ;  /* 0x0000000504047291 */ /* 0x002fe2000f8ec0ff */
[----:B------:R-:W1:Y:S11]  /*0610*/  FENCE.VIEW.ASYNC.S ;  /* 0x00000000000073c6 */ /* 0x000e760000000000 */
[----:B-1----:R1:W3:Y:S01]  /*0620*/  SYNCS.EXCH.64 URZ, [UR4], UR6 ;  /* 0x0000000604ff75b2 */ /* 0x0022e20008000100 */
[----:B------:R1:W4:Y:S01]  /*0630*/  SYNCS.EXCH.64 URZ, [UR4+0x80], UR6 ;  /* 0x0000800604ff75b2 */ /* 0x0003220008000100 */
[----:B------:R1:W1:Y:S01]  /*0640*/  SYNCS.EXCH.64 URZ, [UR4+0x8], UR6 ;  /* 0x0000080604ff75b2 */ /* 0x0002620008000100 */
        /* <DEDUP_REMOVED lines=29> */
[----:B---34-:R-:W-:Y:S01]  /*0820*/  NOP ;  /* 0x0000000000007918 */ /* 0x018fe20000000000 */
.L_x_10:
[----:B-1----:R-:W-:Y:S05]  /*0830*/  BSYNC.RECONVERGENT B0 ;  /* 0x0000000000007941 */ /* 0x002fea0003800200 */
.L_x_9:
[----:B------:R-:W1:Y:S01]  /*0840*/  SHFL.IDX PT, R2, R91, RZ, 0x1f ;  /* 0x00001fff5b027589 */ /* 0x000e6200000e0000 */
[----:B------:R-:W-:Y:S01]  /*0850*/  NOP ;  /* 0x0000000000007918 */ /* 0x000fe20000000000 */
[----:B-1----:R-:W-:-:S13]  /*0860*/  ISETP.NE.AND P0, PT, R2, 0x1, PT ;  /* 0x000000010200780c */ /* 0x002fda0003f05270 */
[----:B------:R-:W-:Y:S05]  /*0870*/  @P0 BRA `(.L_x_11) ;  /* 0x0000000000500947 */ /* 0x000fea0003800000 */
[----:B------:R-:W1:Y:S01]  /*0880*/  S2UR UR4, SR_CgaCtaId ;  /* 0x00000000000479c3 */ /* 0x000e620000008800 */
[----:B------:R-:W-:Y:S01]  /*0890*/  UMOV UR5, 0x400 ;  /* 0x0000040000057882 */ /* 0x000fe20000000000 */
[----:B------:R-:W-:Y:S01]  /*08a0*/  UMOV UR8, 0x20 ;  /* 0x0000002000087882 */ /* 0x000fe20000000000 */
[----:B------:R-:W-:Y:S01]  /*08b0*/  UMOV UR6, 0x80 ;  /* 0x0000008000067882 */ /* 0x000fe20000000000 */
[----:B------:R-:W-:-:S04]  /*08c0*/  UIADD3 UR8, UPT, UPT, -UR8, 0x100000, URZ ;  /* 0x0010000008087890 */ /* 0x000fc8000fffe1ff */
[----:B------:R-:W-:Y:S02]  /*08d0*/  USHF.L.U32 UR9, UR8, 0xb, URZ ;  /* 0x0000000b08097899 */ /* 0x000fe400080006ff */
[----:B------:R-:W-:Y:S02]  /*08e0*/  USHF.L.U32 UR8, UR8, 0x1, URZ ;  /* 0x0000000108087899 */ /* 0x000fe400080006ff */
[----:B------:R-:W-:-:S04]  /*08f0*/  UIADD3 UR6, UPT, UPT, -UR6, 0x100000, URZ ;  /* 0x0010000006067890 */ /* 0x000fc8000fffe1ff */
[----:B------:R-:W-:Y:S02]  /*0900*/  USHF.L.U32 UR7, UR6, 0xb, URZ ;  /* 0x0000000b06077899 */ /* 0x000fe400080006ff */
[----:B------:R-:W-:Y:S01]  /*0910*/  USHF.L.U32 UR6, UR6, 0x1, URZ ;  /* 0x0000000106067899 */ /* 0x000fe200080006ff */
[----:B------:R-:W-:Y:S01]  /*0920*/  ELECT P0, URZ, PT ;  /* 0x0000000000ff782f */ /* 0x000fe20003800000 */
[----:B-1----:R-:W-:Y:S01]  /*0930*/  ULEA UR4, UR4, UR5, 0x18 ;  /* 0x0000000504047291 */ /* 0x002fe2000f8ec0ff */
[----:B------:R-:W1:Y:S11]  /*0940*/  FENCE.VIEW.ASYNC.S ;  /* 0x00000000000073c6 */ /* 0x000e760000000000 */
[----:B-1----:R1:W3:Y:S01]  /*0950*/  SYNCS.EXCH.64 URZ, [UR4+0x100], UR8 ;  /* 0x0001000804ff75b2 */ /* 0x0022e20008000100 */
[----:B------:R1:W4:Y:S01]  /*0960*/  SYNCS.EXCH.64 URZ, [UR4+0x118], UR6 ;  /* 0x0001180604ff75b2 */ /* 0x0003220008000100 */
[----:B------:R1:W1:Y:S01]  /*0970*/  SYNCS.EXCH.64 URZ, [UR4+0x108], UR8 ;  /* 0x0001080804ff75b2 */ /* 0x0002620008000100 */
[----:B------:R1:W1:Y:S01]  /*0980*/  SYNCS.EXCH.64 URZ, [UR4+0x120], UR6 ;  /* 0x0001200604ff75b2 */ /* 0x0002620008000100 */
[----:B------:R1:W1:Y:S01]  /*0990*/  SYNCS.EXCH.64 URZ, [UR4+0x110], UR8 ;  /* 0x0001100804ff75b2 */ /* 0x0002620008000100 */
[----:B------:R1:W1:Y:S01]  /*09a0*/  SYNCS.EXCH.64 URZ, [UR4+0x128], UR6 ;  /* 0x0001280604ff75b2 */ /* 0x0002620008000100 */
[----:B------:R-:W-:Y:S01]  /*09b0*/  NOP ;  /* 0x0000000000007918 */ /* 0x000fe20000000000 */
.L_x_11:
[----:B------:R-:W2:Y:S01]  /*09c0*/  SHFL.IDX PT, R2, R91, RZ, 0x1f ;  /* 0x00001fff5b027589 */ /* 0x000ea200000e0000 */
[----:B------:R-:W-:Y:S01]  /*09d0*/  NOP ;  /* 0x0000000000007918 */ /* 0x000fe20000000000 */
[----:B--2---:R-:W-:-:S13]  /*09e0*/  ISETP.NE.AND P0, PT, R2, 0x3, PT ;  /* 0x000000030200780c */ /* 0x004fda0003f05270 */
[----:B------:R-:W-:Y:S05]  /*09f0*/  @P0 BRA `(.L_x_12) ;  /* 0x0000000000300947 */ /* 0x000fea0003800000 */
[----:B-1----:R-:W1:Y:S01]  /*0a00*/  S2UR UR4, SR_CgaCtaId ;  /* 0x00000000000479c3 */ /* 0x002e620000008800 */
[----:B------:R-:W-:Y:S01]  /*0a10*/  UMOV UR6, 0x400 ;  /* 0x0000040000067882 */ /* 0x000fe20000000000 */
[----:B------:R-:W-:Y:S01]  /*0a20*/  UMOV UR5, 0x20 ;  /* 0x0000002000057882 */ /* 0x000fe20000000000 */
[----:B------:R-:W-:Y:S01]  /*0a30*/  ELECT P0, URZ, PT ;  /* 0x0000000000ff782f */ /* 0x000fe20003800000 */
[----:B-1----:R-:W-:Y:S02]  /*0a40*/  ULEA UR6, UR4, UR6, 0x18 ;  /* 0x0000000604067291 */ /* 0x002fe4000f8ec0ff */
[----:B------:R-:W-:-:S04]  /*0a50*/  UIADD3 UR4, UPT, UPT, -UR5, 0x100000, URZ ;  /* 0x0010000005047890 */ /* 0x000fc8000fffe1ff */
[----:B------:R-:W-:Y:S02]  /*0a60*/  USHF.L.U32 UR5, UR4, 0xb, URZ ;  /* 0x0000000b04057899 */ /* 0x000fe400080006ff */
[----:B------:R-:W-:Y:S01]  /*0a70*/  USHF.L.U32 UR4, UR4, 0x1, URZ ;  /* 0x0000000104047899 */ /* 0x000fe200080006ff */
[----:B------:R-:W1:Y:S11]  /*0a80*/  FENCE.VIEW.ASYNC.S ;  /* 0x00000000000073c6 */ /* 0x000e760000000000 */
[----:B-1----:R2:W1:Y:S01]  /*0a90*/  SYNCS.EXCH.64 URZ, [UR6+0x130], UR4 ;  /* 0x0001300406ff75b2 */ /* 0x0024620008000100 */
[----:B------:R2:W1:Y:S02]  /*0aa0*/  SYNCS.EXCH.64 URZ, [UR6+0x138], UR4 ;  /* 0x0001380406ff75b2 */ /* 0x0004640008000100 */
[----:B--2---:R-:W-:Y:S01]  /*0ab0*/  NOP ;  /* 0x0000000000007918 */ /* 0x004fe20000000000 */
.L_x_12:
[----:B------:R-:W2:Y:S01]  /*0ac0*/  SHFL.IDX PT, R2, R91, RZ, 0x1f ;  /* 0x00001fff5b027589 */ /* 0x000ea200000e0000 */
[----:B------:R-:W-:Y:S01]  /*0ad0*/  NOP ;  /* 0x0000000000007918 */ /* 0x000fe20000000000 */
[----:B--2---:R-:W-:-:S13]  /*0ae0*/  ISETP.NE.AND P0, PT, R2, 0x4, PT ;  /* 0x000000040200780c */ /* 0x004fda0003f05270 */
[----:B------:R-:W-:Y:S05]  /*0af0*/  @P0 BRA `(.L_x_13) ;  /* 0x0000000000440947 */ /* 0x000fea0003800000 */
[----:B-1----:R-:W1:Y:S01]  /*0b00*/  S2UR UR6, SR_CgaCtaId ;  /* 0x00000000000679c3 */ /* 0x002e620000008800 */
[----:B------:R-:W-:Y:S01]  /*0b10*/  UMOV UR4, 0x100 ;  /* 0x0000010000047882 */ /* 0x000fe20000000000 */
[----:B------:R-:W-:Y:S01]  /*0b20*/  UMOV UR5, 0x400 ;  /* 0x0000040000057882 */ /* 0x000fe20000000000 */
[----:B------:R-:W-:Y:S01]  /*0b30*/  USEL UR4, UR4, 0xe0, UP2 ;  /* 0x000000e004047887 */ /* 0x000fe20009000000 */
[----:B------:R-:W-:Y:S01]  /*0b40*/  UMOV UR8, 0x1 ;  /* 0x0000000100087882 */ /* 0x000fe20000000000 */
[----:B------:R-:W-:Y:S01]  /*0b50*/  ELECT P0, URZ, PT ;  /* 0x0000000000ff782f */ /* 0x000fe20003800000 */
[----:B------:R-:W-:-:S04]  /*0b60*/  UIADD3 UR8, UPT, UPT, -UR8, 0x100000, URZ ;  /* 0x0010000008087890 */ /* 0x000fc8000fffe1ff */
[----:B------:R-:W-:Y:S02]  /*0b70*/  USHF.L.U32 UR9, UR8, 0xb, URZ ;  /* 0x0000000b08097899 */ /* 0x000fe400080006ff */
[----:B------:R-:W-:Y:S02]  /*0b80*/  USHF.L.U32 UR8, UR8, 0x1, URZ ;  /* 0x0000000108087899 */ /* 0x000fe400080006ff */
[----:B-1----:R-:W-:Y:S02]  /*0b90*/  ULEA UR6, UR6, UR5, 0x18 ;  /* 0x0000000506067291 */ /* 0x002fe4000f8ec0ff */
[----:B------:R-:W-:-:S04]  /*0ba0*/  UIADD3 UR4, UPT, UPT, -UR4, 0x100000, URZ ;  /* 0x0010000004047890 */ /* 0x000fc8000fffe1ff */
[----:B------:R-:W-:Y:S02]  /*0bb0*/  USHF.L.U32 UR5, UR4, 0xb, URZ ;  /* 0x0000000b04057899 */ /* 0x000fe400080006ff */
[----:B------:R-:W-:Y:S01]  /*0bc0*/  USHF.L.U32 UR4, UR4, 0x1, URZ ;  /* 0x0000000104047899 */ /* 0x000fe200080006ff */
[----:B------:R-:W1:Y:S03]  /*0bd0*/  FENCE.VIEW.ASYNC.S ;  /* 0x00000000000073c6 */ /* 0x000e660000000000 */
[----:B-1----:R2:W1:Y:S08]  /*0be0*/  SYNCS.EXCH.64 URZ, [UR6+0x140], UR8 ;  /* 0x0001400806ff75b2 */ /* 0x0024700008000100 */
[----:B------:R2:W1:Y:S02]  /*0bf0*/  SYNCS.EXCH.64 URZ, [UR6+0x148], UR4 ;  /* 0x0001480406ff75b2 */ /* 0x0004640008000100 */
[----:B--2---:R-:W-:Y:S01]  /*0c00*/  NOP ;  /* 0x0000000000007918 */ /* 0x004fe20000000000 */
.L_x_13:
[----:B------:R-:W2:Y:S01]  /*0c10*/  SHFL.IDX PT, R2, R91, RZ, 0x1f ;  /* 0x00001fff5b027589 */ /* 0x000ea200000e0000 */
[----:B------:R-:W1:Y:S01]  /*0c20*/  S2UR UR50, SR_CTAID.X ;  /* 0x00000000003279c3 */ /* 0x000e620000002500 */
[----:B------:R-:W-:-:S07]  /*0c30*/  NOP ;  /* 0x0000000000007918 */ /* 0x000fce0000000000 */
[----:B------:R-:W1:Y:S01]  /*0c40*/  S2UR UR22, SR_CTAID.Y ;  /* 0x00000000001679c3 */ /* 0x000e620000002600 */
[----:B--2---:R-:W-:-:S13]  /*0c50*/  ISETP.NE.AND P0, PT, R2, 0x5, PT ;  /* 0x000000050200780c */ /* 0x004fda0003f05270 */
[----:B-1----:R-:W-:Y:S05]  /*0c60*/  @P0 BRA `(.L_x_14) ;  /* 0x0000000000480947 */ /* 0x002fea0003800000 */
        /* <DEDUP_REMOVED lines=13> */
[----:B-1----:R1:W2:Y:S01]  /*0d40*/  SYNCS.EXCH.64 URZ, [UR4+0x150], UR8 ;  /* 0x0001500804ff75b2 */ /* 0x0022a20008000100 */
[----:B------:R1:W1:Y:S01]  /*0d50*/  SYNCS.EXCH.64 URZ, [UR4+0x160], UR6 ;  /* 0x0001600604ff75b2 */ /* 0x0002620008000100 */
[----:B------:R1:W1:Y:S01]  /*0d60*/  SYNCS.EXCH.64 URZ, [UR4+0x158], UR8 ;  /* 0x0001580804ff75b2 */ /* 0x0002620008000100 */
[----:B------:R1:W1:Y:S01]  /*0d70*/  SYNCS.EXCH.64 URZ, [UR4+0x168], UR6 ;  /* 0x0001680604ff75b2 */ /* 0x0002620008000100 */
[----:B------:R-:W-:Y:S01]  /*0d80*/  NOP ;  /* 0x0000000000007918 */ /* 0x000fe20000000000 */
.L_x_14:
[----:B------:R-:W-:-:S05]  /*0d90*/  CS2R.32 R85, SR_CgaSize ;  /* 0x0000000000557805 */ /* 0x000fca0000008a00 */
[----:B------:R-:W-:-:S05]  /*0da0*/  IMAD R85, R85, -0xa0, RZ ;  /* 0xffffff6055557824 */ /* 0x000fca00078e02ff */
[----:B------:R-:W-:-:S14]  /*0db0*/  R2UR UR5, R85 ;  /* 0x00000000550572ca */ /* 0x000fdc00000e0000 */
[----:B------:R-:W3:Y:S01]  /*0dc0*/  LDCU UR5, c[0x0][UR5+0x2b0] ;  /* 0x00005600050577ac */ /* 0x000ee20008000800 */
[----:B------:R-:W-:Y:S02]  /*0dd0*/  I2FP.F32.U32 R5, UR50 ;  /* 0x0000003200057c45 */ /* 0x000fe40008201000 */
[----:B------:R-:W-:-:S05]  /*0de0*/  CS2R.32 R2, SR_CgaSize ;  /* 0x0000000000027805 */ /* 0x000fca0000008a00 */
[----:B------:R-:W-:-:S06]  /*0df0*/  IMAD R2, R2, -0xa0, RZ ;  /* 0xffffff6002027824 */ /* 0x000fcc00078e02ff */
[----:B------:R-:W4:Y:S01]  /*0e00*/  LDC R2, c[0x0][R2+0x2a0] ;  /* 0x0000a80002027b82 */ /* 0x000f220000000800 */
[----:B------:R-:W-:Y:S02]  /*0e10*/  I2FP.F32.U32 R4, UR22 ;  /* 0x0000001600047c45 */ /* 0x000fe40008201000 */
[----:B------:R-:W-:-:S05]  /*0e20*/  CS2R.32 R85, SR_CgaSize ;  /* 0x0000000000557805 */ /* 0x000fca0000008a00 */
[----:B------:R-:W-:-:S05]  /*0e30*/  IMAD R85, R85, -0xa0, RZ ;  /* 0xffffff6055557824 */ /* 0x000fca00078e02ff */
[----:B-1----:R-:W-:-:S14]  /*0e40*/  R2UR UR4, R85 ;  /* 0x00000000550472ca */ /* 0x002fdc00000e0000 */
[----:B------:R-:W1:Y:S01]  /*0e50*/  LDCU UR4, c[0x0][UR4+0x2b4] ;  /* 0x00005680040477ac */ /* 0x000e620008000800 */
[----:B------:R-:W-:Y:S01]  /*0e60*/  NOP ;  /* 0x0000000000007918 */ /* 0x000fe20000000000 */
[----:B------:R-:W2:Y:S01]  /*0e70*/  S2R R17, SR_CTAID.Z ;  /* 0x0000000000117919 */ /* 0x000ea20000002700 */
[----:B------:R-:W4:Y:S01]  /*0e80*/  LDCU UR18, c[0x0][0xc24] ;  /* 0x00018480ff1277ac */ /* 0x000f220008000800 */
[----:B------:R-:W-:-:S05]  /*0e90*/  CS2R.32 R3, SR_CgaSize ;  /* 0x0000000000037805 */ /* 0x000fca0000008a00 */
[----:B------:R-:W-:-:S06]  /*0ea0*/  IMAD R3, R3, -0xa0, RZ ;  /* 0xffffff6003037824 */ /* 0x000fcc00078e02ff */
[----:B------:R-:W2:Y:S01]  /*0eb0*/  LDC R3, c[0x0][R3+0x2a4] ;  /* 0x0000a90003037b82 */ /* 0x000ea20000000800 */
[----:B---3--:R-:W-:Y:S01]  /*0ec0*/  FMUL R5, R5, UR5 ;  /* 0x0000000505057c20 */ /* 0x008fe20008400000 */
[----:B-1----:R-:W-:-:S03]  /*0ed0*/  FMUL R4, R4, UR4 ;  /* 0x0000000404047c20 */ /* 0x002fc60008400000 */
[----:B------:R-:W1:Y:S01]  /*0ee0*/  F2I.U32.TRUNC.NTZ R85, R5 ;  /* 0x0000000500557305 */ /* 0x000e62000020f000 */
[----:B----4-:R-:W-:-:S07]  /*0ef0*/  UISETP.GE.AND UP0, UPT, UR18, 0x1, UPT ;  /* 0x000000011200788c */ /* 0x010fce000bf06270 */
[----:B------:R-:W3:Y:S01]  /*0f00*/  F2I.U32.TRUNC.NTZ R84, R4 ;  /* 0x0000000400547305 */ /* 0x000ee2000020f000 */
[----:B-1----:R-:W-:-:S05]  /*0f10*/  IADD3 R85, PT, PT, -R85, RZ, RZ ;  /* 0x000000ff55557210 */ /* 0x002fca0007ffe1ff */
[----:B------:R-:W-:Y:S01]  /*0f20*/  IMAD R85, R2, R85, UR50 ;  /* 0x0000003202557e24 */ /* 0x000fe2000f8e0255 */
[----:B---3--:R-:W-:-:S05]  /*0f30*/  IADD3 R84, PT, PT, -R84, RZ, RZ ;  /* 0x000000ff54547210 */ /* 0x008fca0007ffe1ff */
[----:B--2---:R-:W-:Y:S01]  /*0f40*/  IMAD R84, R3, R84, UR22 ;  /* 0x0000001603547e24 */ /* 0x004fe2000f8e0254 */
[----:B------:R-:W-:Y:S06]  /*0f50*/  BAR.SYNC.DEFER_BLOCKING 0x0 ;  /* 0x0000000000007b1d */ /* 0x000fec0000010000 */
[----:B------:R-:W-:Y:S05]  /*0f60*/  BRA.U !UP0, `(.L_x_15) ;  /* 0x0000000108d47547 */ /* 0x000fea000b800000 */
[----:B------:R-:W1:Y:S01]  /*0f70*/  LDCU.128 UR24, c[0x0][0xc10] ;  /* 0x00018200ff1877ac */ /* 0x000e620008000c00 */
[----:B------:R-:W2:Y:S01]  /*0f80*/  LDCU UR14, c[0x0][0x370] ;  /* 0x00006e00ff0e77ac */ /* 0x000ea20008000800 */
[----:B------:R-:W3:Y:S01]  /*0f90*/  LDCU UR6, c[0x0][0x374] ;  /* 0x00006e80ff0677ac */ /* 0x000ee20008000800 */
[----:B------:R-:W4:Y:S01]  /*0fa0*/  LDCU UR19, c[0x0][0xc0c] ;  /* 0x00018180ff1377ac */ /* 0x000f220008000800 */
[----:B------:R-:W4:Y:S01]  /*0fb0*/  LDCU UR20, c[0x0][0xc20] ;  /* 0x00018400ff1477ac */ /* 0x000f220008000800 */
[----:B------:R-:W4:Y:S01]  /*0fc0*/  LDCU.64 UR16, c[0x0][0xc28] ;  /* 0x00018500ff1077ac */ /* 0x000f220008000a00 */
[----:B-1----:R-:W-:Y:S02]  /*0fd0*/  UISETP.NE.AND UP0, UPT, UR26, 0x1, UPT ;  /* 0x000000011a00788c */ /* 0x002fe4000bf05270 */
[----:B---3--:R-:W-:Y:S02]  /*0fe0*/  UIMAD.WIDE.U32 UR4, UR6, UR27, URZ ;  /* 0x0000001b060472a5 */ /* 0x008fe4000f8e00ff */
[----:B--2---:R-:W-:-:S02]  /*0ff0*/  UIMAD.WIDE.U32 UR8, UR14, UR24, URZ ;  /* 0x000000180e0872a5 */ /* 0x004fc4000f8e00ff */
[----:B----4-:R-:W-:Y:S02]  /*1000*/  UISETP.NE.AND UP1, UPT, UR19, 0x1, UPT ;  /* 0x000000011300788c */ /* 0x010fe4000bf25270 */
[----:B------:R-:W-:Y:S01]  /*1010*/  UISETP.NE.AND UP4, UPT, UR18, 0x1, UPT ;  /* 0x000000011200788c */ /* 0x000fe2000bf85270 */
[----:B------:R-:W-:Y:S01]  /*1020*/  UMOV UR4, UR5 ;  /* 0x0000000500047c82 */ /* 0x000fe20008000000 */
[----:B------:R-:W-:Y:S02]  /*1030*/  UIMAD.WIDE.U32 UR10, UR22, UR27, URZ ;  /* 0x0000001b160a72a5 */ /* 0x000fe4000f8e00ff */
[----:B------:R-:W-:Y:S02]  /*1040*/  @UP0 USHF.R.U32.HI UR6, URZ, UR20, UR4 ;  /* 0x00000014ff060299 */ /* 0x000fe40008011604 */
[----:B------:R-:W-:Y:S01]  /*1050*/  UIMAD.WIDE.U32 UR12, UR50, UR24, URZ ;  /* 0x00000018320c72a5 */ /* 0x000fe2000f8e00ff */
[----:B------:R-:W-:Y:S02]  /*1060*/  UMOV UR4, UR9 ;  /* 0x0000000900047c82 */ /* 0x000fe40008000000 */
[----:B------:R-:W-:Y:S01]  /*1070*/  UMOV UR7, UR11 ;  /* 0x0000000b00077c82 */ /* 0x000fe20008000000 */
[----:B------:R-:W-:-:S02]  /*1080*/  @UP1 USHF.R.U32.HI UR14, URZ, UR25, UR4 ;  /* 0x00000019ff0e1299 */ /* 0x000fc40008011604 */
[----:B------:R-:W-:Y:S02]  /*1090*/  UIMAD.WIDE.U32 UR4, UR6, UR16, URZ ;  /* 0x00000010060472a5 */ /* 0x000fe4000f8e00ff */
[----:B------:R-:W-:Y:S02]  /*10a0*/  UIMAD.WIDE.U32 UR8, UR14, UR16, URZ ;  /* 0x000000100e0872a5 */ /* 0x000fe4000f8e00ff */
[----:B------:R-:W-:-:S03]  /*10b0*/  USHF.R.U32.HI UR10, URZ, UR20, UR7 ;  /* 0x00000014ff0a7299 */ /* 0x000fc60008011607 */
[----:B------:R-:W-:Y:S01]  /*10c0*/  UMOV UR4, UR5 ;  /* 0x0000000500047c82 */ /* 0x000fe20008000000 */
[----:B------:R-:W-:Y:S01]  /*10d0*/  UMOV UR7, UR13 ;  /* 0x0000000d00077c82 */ /* 0x000fe20008000000 */
[----:B------:R-:W-:Y:S01]  /*10e0*/  @UP4 USHF.R.U32.HI UR6, URZ, UR17, UR4 ;  /* 0x00000011ff064299 */ /* 0x000fe20008011604 */
[----:B------:R-:W-:Y:S01]  /*10f0*/  UMOV UR5, UR9 ;  /* 0x0000000900057c82 */ /* 0x000fe20008000000 */
[----:B------:R-:W-:Y:S02]  /*1100*/  USHF.R.U32.HI UR7, URZ, UR25, UR7 ;  /* 0x00000019ff077299 */ /* 0x000fe40008011607 */
[----:B------:R-:W-:Y:S02]  /*1110*/  USEL UR4, UR22, UR10, !UP0 ;  /* 0x0000000a16047287 */ /* 0x000fe4000c000000 */
[----:B------:R-:W-:Y:S02]  /*1120*/  UIMAD UR6, UR6, UR18, URZ ;  /* 0x00000012060672a4 */ /* 0x000fe4000f8e02ff */
[----:B------:R-:W-:-:S02]  /*1130*/  @UP4 USHF.R.U32.HI UR14, URZ, UR17, UR5 ;  /* 0x00000011ff0e4299 */ /* 0x000fc40008011605 */
[----:B------:R-:W-:Y:S02]  /*1140*/  USEL UR5, UR50, UR7, !UP1 ;  /* 0x0000000732057287 */ /* 0x000fe4000c800000 */
[----:B------:R-:W-:Y:S02]  /*1150*/  UISETP.GE.AND UP0, UPT, UR4, UR6, UPT ;  /* 0x000000060400728c */ /* 0x000fe4000bf06270 */
[----:B------:R-:W-:Y:S02]  /*1160*/  UIMAD UR8, UR14, UR18, URZ ;  /* 0x000000120e0872a4 */ /* 0x000fe4000f8e02ff */
[----:B------:R-:W-:Y:S02]  /*1170*/  UIMAD.WIDE.U32 UR6, UR4, UR16, URZ ;  /* 0x00000010040672a5 */ /* 0x000fe4000f8e00ff */
[----:B------:R-:W-:Y:S02]  /*1180*/  UISETP.GE.OR UP0, UPT, UR5, UR8, UP0 ;  /* 0x000000080500728c */ /* 0x000fe40008706670 */
[----:B------:R-:W-:-:S02]  /*1190*/  UIMAD.WIDE.U32 UR8, UR5, UR16, URZ ;  /* 0x00000010050872a5 */ /* 0x000fc4000f8e00ff */
[----:B------:R-:W-:Y:S01]  /*11a0*/  UIADD3 UR10, UPT, UPT, -UR4, URZ, URZ ;  /* 0x000000ff040a7290 */ /* 0x000fe2000fffe1ff */
[----:B------:R-:W-:Y:S02]  /*11b0*/  UMOV UR6, UR7 ;  /* 0x0000000700067c82 */ /* 0x000fe40008000000 */
[----:B------:R-:W-:Y:S02]  /*11c0*/  USHF.R.U32.HI UR6, URZ, UR17, UR6 ;  /* 0x00000011ff067299 */ /* 0x000fe40008011606 */
[----:B------:R-:W-:Y:S02]  /*11d0*/  UIMAD UR10, UR26, UR10, UR22 ;  /* 0x0000000a1a0a72a4 */ /* 0x000fe4000f8e0216 */
[----:B------:R-:W-:Y:S01]  /*11e0*/  USEL UR6, UR4, UR6, !UP4 ;  /* 0x0000000604067287 */ /* 0x000fe2000e000000 */
[----:B------:R-:W-:Y:S01]  /*11f0*/  @!UP0 UMOV UR7, UR9 ;  /* 0x0000000900078c82 */ /* 0x000fe20008000000 */
[----:B------:R-:W-:Y:S02]  /*1200*/  UIADD3 UR9, UPT, UPT, -UR5, URZ, URZ ;  /* 0x000000ff05097290 */ /* 0x000fe4000fffe1ff */
[----:B------:R-:W-:-:S02]  /*1210*/  @!UP0 USHF.R.U32.HI UR7, URZ, UR17, UR7 ;  /* 0x00000011ff078299 */ /* 0x000fc40008011607 */
[----:B------:R-:W-:Y:S02]  /*1220*/  UIADD3 UR8, UPT, UPT, -UR6, URZ, URZ ;  /* 0x000000ff06087290 */ /* 0x000fe4000fffe1ff */
[----:B------:R-:W-:Y:S02]  /*1230*/  @!UP0 USEL UR7, UR5, UR7, !UP4 ;  /* 0x0000000705078287 */ /* 0x000fe4000e000000 */
[----:B------:R-:W-:Y:S02]  /*1240*/  UIMAD UR8, UR18, UR8, UR4 ;  /* 0x00000008120872a4 */ /* 0x000fe4000f8e0204 */
[----:B------:R-:W-:Y:S02]  /*1250*/  @!UP0 UIADD3 UR6, UPT, UPT, UR6, -UR7, URZ ;  /* 0x8000000706068290 */ /* 0x000fe4000fffe0ff */
[----:B------:R-:W-:Y:S02]  /*1260*/  @!UP0 UIMAD UR8, UR8, UR14, UR7 ;  /* 0x0000000e080882a4 */ /* 0x000fe4000f8e0207 */
[----:B------:R-:W-:-:S02]  /*1270*/  @!UP0 UIMAD UR4, UR6, UR18, UR5 ;  /* 0x00000012060482a4 */ /* 0x000fc4000f8e0205 */
[----:B------:R-:W-:Y:S02]  /*1280*/  UIMAD UR6, UR19, UR9, UR50 ;  /* 0x00000009130672a4 */ /* 0x000fe4000f8e0232 */
[----:B------:R-:W-:Y:S01]  /*1290*/  UIMAD UR22, UR4, UR26, UR10 ;  /* 0x0000001a041672a4 */ /* 0x000fe2000f8e020a */
[----:B------:R-:W-:Y:S02]  /*12a0*/  @!UP0 UMOV UR5, UR8 ;  /* 0x0000000800058c82 */ /* 0x000fe40008000000 */
[----:B------:R-:W-:-:S12]  /*12b0*/  UIMAD UR50, UR5, UR19, UR6 ;  /* 0x00000013053272a4 */ /* 0x000fd8000f8e0206 */
.L_x_15:
[----:B------:R-:W1:Y:S02]  /*12c0*/  LDCU UR4, c[0x0][0xc30] ;  /* 0x00018600ff0477ac */ /* 0x000e640008000800 */
[----:B-1----:R-:W-:-:S09]  /*12d0*/  UISETP.NE.AND UP0, UPT, UR4, 0x1, UPT ;  /* 0x000000010400788c */ /* 0x002fd2000bf05270 */
[----:B------:R-:W-:Y:S05]  /*12e0*/  BRA.U UP0, `(.L_x_16) ;  /* 0x0000000100447547 */ /* 0x000fea000b800000 */
[----:B------:R-:W1:Y:S01]  /*12f0*/  LDCU.128 UR8, c[0x0][0xc10] ;  /* 0x00018200ff0877ac */ /* 0x000e620008000c00 */
[----:B------:R-:W2:Y:S01]  /*1300*/  LDCU UR12, c[0x0][0xc0c] ;  /* 0x00018180ff0c77ac */ /* 0x000ea20008000800 */
[----:B------:R-:W3:Y:S01]  /*1310*/  LDCU UR13, c[0x0][0xc20] ;  /* 0x00018400ff0d77ac */ /* 0x000ee20008000800 */
[----:B-1----:R-:W-:Y:S02]  /*1320*/  UIMAD.WIDE.U32 UR6, UR50, UR8, URZ ;  /* 0x00000008320672a5 */ /* 0x002fe4000f8e00ff */
[----:B------:R-:W-:Y:S02]  /*1330*/  UIMAD.WIDE.U32 UR4, UR22, UR11, URZ ;  /* 0x0000000b160472a5 */ /* 0x000fe4000f8e00ff */
[----:B--2---:R-:W-:Y:S02]  /*1340*/  UISETP.NE.AND UP1, UPT, UR12, 0x1, UPT ;  /* 0x000000010c00788c */ /* 0x004fe4000bf25270 */
[----:B------:R-:W-:Y:S01]  /*1350*/  UISETP.NE.AND UP0, UPT, UR10, 0x1, UPT ;  /* 0x000000010a00788c */ /* 0x000fe2000bf05270 */
[----:B------:R-:W-:-:S02]  /*1360*/  UMOV UR6, UR7 ;  /* 0x0000000700067c82 */ /* 0x000fc40008000000 */
[----:B------:R-:W-:Y:S01]  /*1370*/  UMOV UR4, UR5 ;  /* 0x0000000500047c82 */ /* 0x000fe20008000000 */
[----:B------:R-:W-:Y:S02]  /*1380*/  USHF.R.U32.HI UR6, URZ, UR9, UR6 ;  /* 0x00000009ff067299 */ /* 0x000fe40008011606 */
[----:B---3--:R-:W-:Y:S02]  /*1390*/  USHF.R.U32.HI UR4, URZ, UR13, UR4 ;  /* 0x0000000dff047299 */ /* 0x008fe40008011604 */
[----:B------:R-:W-:Y:S02]  /*13a0*/  USEL UR5, UR50, UR6, !UP1 ;  /* 0x0000000632057287 */ /* 0x000fe4000c800000 */
[----:B------:R-:W-:-:S04]  /*13b0*/  USEL UR4, UR22, UR4, !UP0 ;  /* 0x0000000416047287 */ /* 0x000fc8000c000000 */
[----:B------:R-:W-:Y:S02]  /*13c0*/  UIADD3 UR6, UPT, UPT, UR5, -UR4, URZ ;  /* 0x8000000405067290 */ /* 0x000fe4000fffe0ff */
[----:B------:R-:W-:Y:S02]  /*13d0*/  UIADD3 UR4, UPT, UPT, -UR5, UR4, URZ ;  /* 0x0000000405047290 */ /* 0x000fe4000fffe1ff */
[----:B------:R-:W-:Y:S02]  /*13e0*/  UIMAD UR22, UR6, UR10, UR22 ;  /* 0x0000000a061672a4 */ /* 0x000fe4000f8e0216 */
[----:B------:R-:W-:-:S12]  /*13f0*/  UIMAD UR50, UR4, UR12, UR50 ;  /* 0x0000000c043272a4 */ /* 0x000fd8000f8e0232 */
.L_x_16:
[----:B------:R-:W-:Y:S01]  /*1400*/  BAR.SYNC.DEFER_BLOCKING 0x0 ;  /* 0x0000000000007b1d */ /* 0x000fe20000010000 */
[----:B------:R-:W-:Y:S01]  /*1410*/  UISETP.NE.AND UP0, UPT, UR15, 0x2, UPT ;  /* 0x000000020f00788c */ /* 0x000fe2000bf05270 */
[----:B------:R-:W-:Y:S02]  /*1420*/  ISETP.NE.OR P2, PT, R0, 0x2, !P2 ;  /* 0x000000020000780c */ /* 0x000fe40005745670 */
[----:B------:R-:W-:Y:S02]  /*1430*/  LOP3.LUT R0, R99, 0x1f, RZ, 0xc0, !PT ;  /* 0x0000001f63007812 */ /* 0x000fe400078ec0ff */
[----:B------:R-:W1:Y:S04]  /*1440*/  LDCU UR39, c[0x0][0xc24] ;  /* 0x00018480ff2777ac */ /* 0x000e680008000800 */
[----:B------:R-:W-:Y:S05]  /*1450*/  BRA.U UP0, `(.L_x_17) ;  /* 0x0000002100187547 */ /* 0x000fea000b800000 */
[----:B------:R-:W2:Y:S01]  /*1460*/  LDCU UR5, c[0x0][0x388] ;  /* 0x00007100ff0577ac */ /* 0x000ea20008000800 */
[----:B------:R-:W-:Y:S01]  /*1470*/  PLOP3.LUT P1, PT, PT, PT, UP2, 0x80, 0x8 ;  /* 0x000000000008781c */ /* 0x000fe20003f2f028 */
[----:B------:R-:W-:Y:S01]  /*1480*/  IMAD.MOV.U32 R2, RZ, RZ, RZ ;  /* 0x000000ffff027224 */ /* 0x000fe200078e00ff */
[----:B------:R-:W-:Y:S01]  /*1490*/  ISETP.EQ.OR P3, PT, R0, RZ, P2 ;  /* 0x000000ff0000720c */ /* 0x000fe20001762670 */
[----:B------:R-:W3:Y:S01]  /*14a0*/  LDCU UR8, c[0x0][0x38c] ;  /* 0x00007180ff0877ac */ /* 0x000ee20008000800 */
[----:B------:R-:W-:Y:S01]  /*14b0*/  PLOP3.LUT P1, PT, P1, PT, PT, 0x8, 0x80 ;  /* 0x000000000080781c */ /* 0x000fe20000f2e170 */
[----:B------:R-:W4:Y:S01]  /*14c0*/  LDCU.64 UR6, c[0x0][0x390] ;  /* 0x00007200ff0677ac */ /* 0x000f220008000a00 */
[----:B------:R-:W1:Y:S01]  /*14d0*/  LDCU UR53, c[0x0][0x370] ;  /* 0x00006e00ff3577ac */ /* 0x000e620008000800 */
[----:B------:R-:W1:Y:S01]  /*14e0*/  LDCU.64 UR42, c[0x0][0x348] ;  /* 0x00006900ff2a77ac */ /* 0x000e620008000a00 */
[----:B--2---:R-:W-:Y:S01]  /*14f0*/  UIADD3 UR5, UPT, UPT, UR5, 0x1f, URZ ;  /* 0x0000001f05057890 */ /* 0x004fe2000fffe0ff */
[----:B------:R-:W2:Y:S03]  /*1500*/  LDCU UR52, c[0x0][0x374] ;  /* 0x00006e80ff3477ac */ /* 0x000ea60008000800 */
[----:B------:R-:W-:Y:S01]  /*1510*/  USHF.R.S32.HI UR4, URZ, 0x1f, UR5 ;  /* 0x0000001fff047899 */ /* 0x000fe20008011405 */
[----:B------:R-:W-:Y:S01]  /*1520*/  UMOV UR26, 0x1 ;  /* 0x00000001001a7882 */ /* 0x000fe20000000000 */
[----:B------:R-:W-:-:S02]  /*1530*/  UMOV UR31, URZ ;  /* 0x000000ff001f7c82 */ /* 0x000fc40008000000 */
[----:B------:R-:W-:Y:S01]  /*1540*/  ULEA.HI UR4, UR4, UR5, URZ, 0x5 ;  /* 0x0000000504047291 */ /* 0x000fe2000f8f28ff */
[----:B------:R-:W-:Y:S01]  /*1550*/  UMOV UR36, URZ ;  /* 0x000000ff00247c82 */ /* 0x000fe20008000000 */
[----:B------:R-:W-:Y:S02]  /*1560*/  UMOV UR38, URZ ;  /* 0x000000ff00267c82 */ /* 0x000fe40008000000 */
[----:B------:R-:W-:-:S04]  /*1570*/  USHF.R.S32.HI UR4, URZ, 0x5, UR4 ;  /* 0x00000005ff047899 */ /* 0x000fc80008011404 */
[----:B---3--:R-:W-:-:S04]  /*1580*/  UIMAD UR4, UR4, UR8, URZ ;  /* 0x00000008040472a4 */ /* 0x008fc8000f8e02ff */
[----:B----4-:R-:W-:-:S04]  /*1590*/  UIMAD UR4, UR4, UR6, URZ ;  /* 0x00000006040472a4 */ /* 0x010fc8000f8e02ff */
[----:B------:R-:W-:-:S04]  /*15a0*/  UIMAD UR54, UR4, UR7, URZ ;  /* 0x00000007043672a4 */ /* 0x000fc8000f8e02ff */
[----:B------:R-:W-:Y:S02]  /*15b0*/  UISETP.NE.AND UP1, UPT, UR54, URZ, UPT ;  /* 0x000000ff3600728c */ /* 0x000fe4000bf25270 */
[----:B------:R-:W-:-:S04]  /*15c0*/  UISETP.LT.U32.AND UP0, UPT, UR54, 0x10, UPT ;  /* 0x000000103600788c */ /* 0x000fc8000bf01070 */
[----:B------:R-:W-:-:S04]  /*15d0*/  USEL UR4, UR54, 0x10, UP0 ;  /* 0x0000001036047887 */ /* 0x000fc80008000000 */
[----:B------:R-:W-:Y:S02]  /*15e0*/  UIADD3 UR5, UPT, UPT, UR4, -0x1, URZ ;  /* 0xffffffff04057890 */ /* 0x000fe4000fffe0ff */
[----:B------:R-:W-:Y:S02]  /*15f0*/  @!UP1 UIADD3 UR5, UPT, UPT, UR4, URZ, URZ ;  /* 0x000000ff04059290 */ /* 0x000fe4000fffe0ff */
[----:B------:R-:W-:Y:S02]  /*1600*/  UIADD3 UR51, UPT, UPT, UR54, -UR4, URZ ;  /* 0x8000000436337290 */ /* 0x000fe4000fffe0ff */
[----:B-12---:R-:W-:-:S12]  /*1610*/  UIADD3 UR55, UPT, UPT, UR5, 0x1, URZ ;  /* 0x0000000105377890 */ /* 0x006fd8000fffe0ff */
.L_x_33:
[----:B------:R-:W1:Y:S01]  /*1620*/  S2UR UR30, SR_CgaCtaId ;  /* 0x00000000001e79c3 */ /* 0x000e620000008800 */
[----:B------:R-:W-:Y:S01]  /*1630*/  UMOV UR4, 0x400 ;  /* 0x0000040000047882 */ /* 0x000fe20000000000 */
[----:B------:R-:W-:Y:S01]  /*1640*/  MOV R0, UR26 ;  /* 0x0000001a00007c02 */ /* 0x000fe20008000f00 */
[----:B------:R-:W-:Y:S02]  /*1650*/  UISETP.NE.AND UP0, UPT, UR54, URZ, UPT ;  /* 0x000000ff3600728c */ /* 0x000fe4000bf05270 */
[----:B------:R-:W-:Y:S01]  /*1660*/  USHF.L.U32 UR18, UR22, 0x6, URZ ;  /* 0x0000000616127899 */ /* 0x000fe200080006ff */
[----:B------:R-:W-:Y:S01]  /*1670*/  SHF.L.U32 R0, R0, 0x1f, RZ ;  /* 0x0000001f00007819 */ /* 0x000fe200000006ff */
[----:B------:R-:W-:Y:S01]  /*1680*/  USHF.L.U32 UR44, UR50, 0x7, URZ ;  /* 0x00000007322c7899 */ /* 0x000fe200080006ff */
[----:B------:R-:W-:Y:S01]  /*1690*/  UMOV UR27, URZ ;  /* 0x000000ff001b7c82 */ /* 0x000fe20008000000 */
[----:B------:R-:W-:Y:S01]  /*16a0*/  UMOV UR22, URZ ;  /* 0x000000ff00167c82 */ /* 0x000fe20008000000 */
[----:B------:R-:W-:Y:S01]  /*16b0*/  UMOV UR21, URZ ;  /* 0x000000ff00157c82 */ /* 0x000fe20008000000 */
[----:B------:R-:W-:Y:S01]  /*16c0*/  UMOV UR20, URZ ;  /* 0x000000ff00147c82 */ /* 0x000fe20008000000 */
[----:B-1----:R-:W-:-:S04]  /*16d0*/  ULEA UR30, UR30, UR4, 0x18 ;  /* 0x000000041e1e7291 */ /* 0x002fc8000f8ec0ff */
[----:B------:R-:W-:-:S09]  /*16e0*/  ULEA UR4, UR31, UR30, 0x3 ;  /* 0x0000001e1f047291 */ /* 0x000fd2000f8e18ff */
[----:B------:R1:W2:Y:S01]  /*16f0*/  SYNCS.PHASECHK.TRANS64.TRYWAIT P0, [UR4+0x80], R0 ;  /* 0x00008000ff0075a7 */ /* 0x0002a20008001104 */
[----:B------:R-:W-:Y:S05]  /*1700*/  BRA.U !UP0, `(.L_x_18) ;  /* 0x0000000508987547 */ /* 0x000fea000b800000 */
[----:B------:R-:W3:Y:S01]  /*1710*/  LDCU.128 UR12, c[0x0][0x480] ;  /* 0x00009000ff0c77ac */ /* 0x000ee20008000c00 */
[----:B------:R-:W4:Y:S01]  /*1720*/  LDCU.128 UR8, c[0x0][0x490] ;  /* 0x00009200ff0877ac */ /* 0x000f220008000c00 */
[----:B------:R-:W1:Y:S01]  /*1730*/  LDCU.64 UR20, c[0x0][0x4c0] ;  /* 0x00009800ff1477ac */ /* 0x000e620008000a00 */
[----:B------:R-:W1:Y:S01]  /*1740*/  LDCU.64 UR16, c[0x0][0x4f0] ;  /* 0x00009e00ff1077ac */ /* 0x000e620008000a00 */
[----:B------:R-:W1:Y:S01]  /*1750*/  LDCU UR19, c[0x0][0x4c8] ;  /* 0x00009900ff1377ac */ /* 0x000e620008000800 */
[----:B---3--:R-:W-:Y:S02]  /*1760*/  UIMAD.WIDE.U32 UR4, UR44, UR13, URZ ;  /* 0x0000000d2c0472a5 */ /* 0x008fe4000f8e00ff */
[----:B------:R-:W-:Y:S02]  /*1770*/  UISETP.NE.AND UP0, UPT, UR12, 0x1, UPT ;  /* 0x000000010c00788c */ /* 0x000fe4000bf05270 */
[----:B------:R-:W-:Y:S01]  /*1780*/  USHF.R.U32.HI UR5, URZ, UR14, UR5 ;  /* 0x0000000eff057299 */ /* 0x000fe20008011605 */
[----:B------:R-:W3:Y:S03]  /*1790*/  LDCU UR45, c[0x0][0x38c] ;  /* 0x00007180ff2d77ac */ /* 0x000ee60008000800 */
[----:B------:R-:W-:-:S02]  /*17a0*/  USEL UR5, UR44, UR5, !UP0 ;  /* 0x000000052c057287 */ /* 0x000fc4000c000000 */
[----:B------:R-:W-:Y:S02]  /*17b0*/  UISETP.NE.AND UP0, UPT, UR15, 0x1, UPT ;  /* 0x000000010f00788c */ /* 0x000fe4000bf05270 */
[----:B----4-:R-:W-:Y:S01]  /*17c0*/  UIMAD.WIDE.U32 UR6, UR5, UR8, URZ ;  /* 0x00000008050672a5 */ /* 0x010fe2000f8e00ff */
[----:B------:R-:W4:Y:S01]  /*17d0*/  LDCU UR8, c[0x0][0x4a0] ;  /* 0x00009400ff0877ac */ /* 0x000f220008000800 */
[----:B------:R-:W1:Y:S05]  /*17e0*/  LDCU UR23, c[0x0][0x4cc] ;  /* 0x00009980ff1777ac */ /* 0x000e6a0008000800 */
[----:B------:R-:W-:Y:S01]  /*17f0*/  UMOV UR4, UR7 ;  /* 0x0000000700047c82 */ /* 0x000fe20008000000 */
[----:B------:R-:W1:Y:S01]  /*1800*/  LDCU.64 UR40, c[0x0][0x390] ;  /* 0x00007200ff2877ac */ /* 0x000e620008000a00 */
[----:B------:R-:W-:Y:S01]  /*1810*/  USHF.R.U32.HI UR4, URZ, UR9, UR4 ;  /* 0x00000009ff047299 */ /* 0x000fe20008011604 */
[----:B------:R-:W1:Y:S03]  /*1820*/  LDCU UR9, c[0x0][0x4ec] ;  /* 0x00009d80ff0977ac */ /* 0x000e660008000800 */
[----:B------:R-:W-:-:S02]  /*1830*/  USEL UR4, UR5, UR4, !UP0 ;  /* 0x0000000405047287 */ /* 0x000fc4000c000000 */
[----:B------:R-:W-:Y:S02]  /*1840*/  UISETP.NE.AND UP0, UPT, UR10, 0x1, UPT ;  /* 0x000000010a00788c */ /* 0x000fe4000bf05270 */
[----:B------:R-:W-:Y:S01]  /*1850*/  UIMAD.WIDE.U32 UR6, UR4, UR11, URZ ;  /* 0x0000000b040672a5 */ /* 0x000fe2000f8e00ff */
[----:B------:R-:W1:Y:S01]  /*1860*/  LDCU.64 UR24, c[0x0][0x4d0] ;  /* 0x00009a00ff1877ac */ /* 0x000e620008000a00 */
[----:B------:R-:W-:-:S05]  /*1870*/  UIADD3 UR38, UPT, UPT, UR55, UR36, URZ ;  /* 0x0000002437267290 */ /* 0x000fca000fffe0ff */
[----:B------:R-:W-:Y:S01]  /*1880*/  UMOV UR6, UR7 ;  /* 0x0000000700067c82 */ /* 0x000fe20008000000 */
[----:B------:R-:W-:Y:S02]  /*1890*/  UIADD3 UR7, UPT, UPT, -UR4, URZ, URZ ;  /* 0x000000ff04077290 */ /* 0x000fe4000fffe1ff */
[----:B----4-:R-:W-:Y:S02]  /*18a0*/  USHF.R.U32.HI UR6, URZ, UR8, UR6 ;  /* 0x00000008ff067299 */ /* 0x010fe40008011606 */
[----:B------:R-:W-:Y:S02]  /*18b0*/  UIADD3 UR8, UPT, UPT, -UR5, URZ, URZ ;  /* 0x000000ff05087290 */ /* 0x000fe4000fffe1ff */
[----:B------:R-:W-:Y:S02]  /*18c0*/  USEL UR14, UR4, UR6, !UP0 ;  /* 0x00000006040e7287 */ /* 0x000fe4000c000000 */
[----:B------:R-:W-:Y:S02]  /*18d0*/  UIMAD UR7, UR15, UR7, UR5 ;  /* 0x000000070f0772a4 */ /* 0x000fe4000f8e0205 */
[----:B------:R-:W-:-:S02]  /*18e0*/  UIADD3 UR6, UPT, UPT, -UR14, URZ, URZ ;  /* 0x000000ff0e067290 */ /* 0x000fc4000fffe1ff */
[----:B------:R-:W-:Y:S02]  /*18f0*/  UIMAD UR8, UR12, UR8, UR44 ;  /* 0x000000080c0872a4 */ /* 0x000fe4000f8e022c */
[----:B------:R-:W-:Y:S02]  /*1900*/  UIMAD UR13, UR10, UR6, UR4 ;  /* 0x000000060a0d72a4 */ /* 0x000fe4000f8e0204 */
[----:B-1----:R-:W-:Y:S02]  /*1910*/  UIMAD UR11, UR8, UR20, UR9 ;  /* 0x00000014080b72a4 */ /* 0x002fe4000f8e0209 */
[----:B------:R-:W-:Y:S01]  /*1920*/  UIMAD UR12, UR7, UR21, UR16 ;  /* 0x00000015070c72a4 */ /* 0x000fe2000f8e0210 */
[----:B------:R-:W1:Y:S02]  /*1930*/  LDCU.64 UR4, c[0x0][0x4f8] ;  /* 0x00009f00ff0477ac */ /* 0x000e640008000a00 */
[----:B------:R-:W4:Y:S01]  /*1940*/  LDCU UR6, c[0x0][0x500] ;  /* 0x0000a000ff0677ac */ /* 0x000f220008000800 */
[----:B------:R-:W-:Y:S01]  /*1950*/  UIMAD UR13, UR13, UR19, UR17 ;  /* 0x000000130d0d72a4 */ /* 0x000fe2000f8e0211 */
[----:B------:R-:W-:Y:S01]  /*1960*/  UMOV UR27, URZ ;  /* 0x000000ff001b7c82 */ /* 0x000fe20008000000 */
[----:B------:R-:W-:Y:S01]  /*1970*/  UMOV UR7, UR31 ;  /* 0x0000001f00077c82 */ /* 0x000fe20008000000 */
[----:B------:R-:W-:Y:S01]  /*1980*/  UMOV UR20, URZ ;  /* 0x000000ff00147c82 */ /* 0x000fe20008000000 */
[----:B------:R-:W-:Y:S01]  /*1990*/  UMOV UR21, URZ ;  /* 0x000000ff00157c82 */ /* 0x000fe20008000000 */
[----:B---3--:R-:W-:-:S07]  /*19a0*/  UMOV UR22, URZ ;  /* 0x000000ff00167c82 */ /* 0x008fce0008000000 */
.L_x_23:
[----:B------:R-:W-:Y:S01]  /*19b0*/  @!P2 MOV R3, 0x3000 ;  /* 0x000030000003a802 */ /* 0x000fe20000000f00 */
[----:B------:R-:W-:Y:S01]  /*19c0*/  ULEA UR9, UR7, UR30, 0x3 ;  /* 0x0000001e07097291 */ /* 0x000fe2000f8e18ff */
[----:B-12---:R-:W-:Y:S11]  /*19d0*/  @P0 BRA `(.L_x_19) ;  /* 0x0000000000100947 */ /* 0x006ff60003800000 */
[----:B------:R-:W-:Y:S04]  /*19e0*/  MOV R0, UR26 ;  /* 0x0000001a00007c02 */ /* 0x000fe80008000f00 */
[----:B------:R-:W-:Y:S04]  /*19f0*/  SHF.L.U32 R5, R0, 0x1f, RZ ;  /* 0x0000001f00057819 */ /* 0x000fe800000006ff */
[----:B------:R-:W2:Y:S02]  /*1a00*/  SYNCS.PHASECHK.TRANS64.TRYWAIT P0, [UR9+0x80], R5 ;  /* 0x00008005ff0075a7 */ /* 0x000ea40008001109 */
[----:B--2---:R-:W-:Y:S05]  /*1a10*/  @!P0 BRA `(.L_x_20) ;  /* 0x0000006c00508947 */ /* 0x004fea0003800000 */
.L_x_19:
[----:B------:R3:W-:Y:S01]  /*1a20*/  @!P2 SYNCS.ARRIVE.TRANS64 RZ, [UR9], R3 ;  /* 0x00000003ffffa9a7 */ /* 0x0007e20008000009 */
[----:B------:R-:W-:Y:S04]  /*1a30*/  BSSY.RECONVERGENT B0, `(.L_x_21) ;  /* 0x0000003000007945 */ /* 0x000fe80003800200 */
[----:B------:R-:W-:Y:S05]  /*1a40*/  @P3 BRA `(.L_x_22) ;  /* 0x0000000000043947 */ /* 0x000fea0003800000 */
[----:B-1--4-:R-:W-:Y:S05]  /*1a50*/  BPT.TRAP 0x1 ;  /* 0x000000040000795c */ /* 0x012fea0000300000 */
.L_x_22:
[----:B-1--4-:R-:W-:Y:S05]  /*1a60*/  BSYNC.RECONVERGENT B0 ;  /* 0x0000000000007941 */ /* 0x012fea0003800200 */
.L_x_21:
[----:B------:R-:W-:Y:S02]  /*1a70*/  UIADD3 UR8, UPT, UPT, UR7, 0x1, URZ ;  /* 0x0000000107087890 */ /* 0x000fe4000fffe0ff */
[----:B------:R-:W-:Y:S02]  /*1a80*/  UIMAD UR15, UR20, UR23, UR4 ;  /* 0x00000017140f72a4 */ /* 0x000fe4000f8e0204 */
[----:B------:R-:W-:Y:S02]  /*1a90*/  UISETP.NE.AND UP0, UPT, UR8, 0x10, UPT ;  /* 0x000000100800788c */ /* 0x000fe4000bf05270 */
[----:B------:R-:W-:Y:S02]  /*1aa0*/  ULEA UR17, UR7, UR30, 0xd ;  /* 0x0000001e07117291 */ /* 0x000fe4000f8e68ff */
[----:B------:R-:W-:Y:S02]  /*1ab0*/  USEL UR10, URZ, 0x1, UP0 ;  /* 0x00000001ff0a7887 */ /* 0x000fe40008000000 */
[----:B------:R-:W-:Y:S02]  /*1ac0*/  USEL UR31, UR8, URZ, UP0 ;  /* 0x000000ff081f7287 */ /* 0x000fe40008000000 */
[----:B------:R-:W-:Y:S02]  /*1ad0*/  ULOP3.LUT UR26, UR26, UR10, URZ, 0x3c, !UPT ;  /* 0x0000000a1a1a7292 */ /* 0x000fe4000f8e3cff */
[----:B------:R-:W-:Y:S02]  /*1ae0*/  ULEA UR8, UR31, UR30, 0x3 ;  /* 0x0000001e1f087291 */ /* 0x000fe4000f8e18ff */
[----:B------:R-:W-:Y:S02]  /*1af0*/  ULEA UR16, UR7, UR30, 0xc ;  /* 0x0000001e07107291 */ /* 0x000fe4000f8e60ff */
[----:B------:R-:W-:Y:S01]  /*1b00*/  UIADD3 UR34, UP0, UPT, UR42, 0x80, URZ ;  /* 0x000000802a227890 */ /* 0x000fe2000ff1e0ff */
[----:B--2---:R-:W-:Y:S01]  /*1b10*/  MOV R0, UR26 ;  /* 0x0000001a00007c02 */ /* 0x004fe20008000f00 */
[----:B------:R-:W-:Y:S02]  /*1b20*/  USHF.L.U32 UR10, UR27, 0x5, URZ ;  /* 0x000000051b0a7899 */ /* 0x000fe400080006ff */
[----:B------:R-:W-:Y:S01]  /*1b30*/  UIADD3.X UR35, UPT, UPT, URZ, UR43, URZ, UP0, !UPT ;  /* 0x0000002bff237290 */ /* 0x000fe200087fe4ff */
[----:B---3--:R-:W-:Y:S01]  /*1b40*/  SHF.L.U32 R3, R0, 0x1f, RZ ;  /* 0x0000001f00037819 */ /* 0x008fe200000006ff */
[----:B------:R-:W-:Y:S02]  /*1b50*/  UIADD3 UR32, UP3, UPT, UR42, 0x200, URZ ;  /* 0x000002002a207890 */ /* 0x000fe4000ff7e0ff */
[----:B------:R-:W-:Y:S01]  /*1b60*/  UIADD3 UR16, UPT, UPT, UR16, 0x26400, URZ ;  /* 0x0002640010107890 */ /* 0x000fe2000fffe0ff */
[----:B------:R3:W1:Y:S01]  /*1b70*/  SYNCS.PHASECHK.TRANS64.TRYWAIT P0, [UR8+0x80], R3 ;  /* 0x00008003ff0075a7 */ /* 0x0006620008001108 */
[----:B------:R-:W-:Y:S02]  /*1b80*/  UIMAD UR8, UR21, UR24, UR5 ;  /* 0x00000018150872a4 */ /* 0x000fe4000f8e0205 */
[----:B------:R-:W-:Y:S02]  /*1b90*/  UIMAD UR7, UR22, UR25, UR6 ;  /* 0x00000019160772a4 */ /* 0x000fe4000f8e0206 */
[----:B------:R-:W-:Y:S02]  /*1ba0*/  ULEA UR15, UR8, UR15, 0x5 ;  /* 0x0000000f080f7291 */ /* 0x000fe4000f8e28ff */
[----:B------:R-:W-:Y:S02]  /*1bb0*/  UIADD3 UR8, UPT, UPT, UR17, 0x6400, URZ ;  /* 0x0000640011087890 */ /* 0x000fe4000fffe0ff */
[----:B------:R-:W-:Y:S02]  /*1bc0*/  ULEA UR7, UR7, UR15, 0xa ;  /* 0x0000000f07077291 */ /* 0x000fe4000f8e50ff */
[----:B------:R-:W-:Y:S02]  /*1bd0*/  UIADD3.X UR33, UPT, UPT, URZ, UR43, URZ, UP3, !UPT ;  /* 0x0000002bff217290 */ /* 0x000fe40009ffe4ff */
[----:B------:R-:W-:Y:S02]  /*1be0*/  UPRMT UR7, UR7, 0x5410, URZ ;  /* 0x0000541007077896 */ /* 0x000fe400080000ff */
[----:B------:R-:W-:Y:S02]  /*1bf0*/  UIADD3 UR37, UPT, UPT, UR20, 0x1, URZ ;  /* 0x0000000114257890 */ /* 0x000fe4000fffe0ff */
[----:B------:R-:W-:Y:S02]  /*1c00*/  UIADD3 UR29, UPT, UPT, UR21, 0x1, URZ ;  /* 0x00000001151d7890 */ /* 0x000fe4000fffe0ff */
[----:B------:R-:W-:Y:S02]  /*1c10*/  UISETP.NE.AND UP2, UPT, UR37, UR45, UPT ;  /* 0x0000002d2500728c */ /* 0x000fe4000bf45270 */
[----:B------:R-:W-:Y:S01]  /*1c20*/  UIADD3 UR28, UPT, UPT, UR22, 0x1, URZ ;  /* 0x00000001161c7890 */ /* 0x000fe2000fffe0ff */
[----:B------:R2:W-:Y:S01]  /*1c30*/  UTMALDG.5D.IM2COL [UR8], [UR34], UR7 ;  /* 0x00000008220073b4 */ /* 0x0005e20008060007 */
[----:B------:R-:W-:Y:S01]  /*1c40*/  UIADD3 UR36, UPT, UPT, UR36, 0x1, URZ ;  /* 0x0000000124247890 */ /* 0x000fe2000fffe0ff */
[----:B------:R-:W-:Y:S01]  /*1c50*/  UMOV UR46, 0x0 ;  /* 0x00000000002e7882 */ /* 0x000fe20000000000 */
[----:B------:R-:W-:Y:S01]  /*1c60*/  UMOV UR47, 0x10000000 ;  /* 0x10000000002f7882 */ /* 0x000fe20000000000 */
[----:B------:R-:W-:Y:S01]  /*1c70*/  UMOV UR17, UR9 ;  /* 0x0000000900117c82 */ /* 0x000fe20008000000 */
[----:B------:R-:W-:Y:S03]  /*1c80*/  UMOV UR19, UR10 ;  /* 0x0000000a00137c82 */ /* 0x000fe60008000000 */
[----:B------:R-:W-:Y:S01]  /*1c90*/  @UP2 UIADD3 UR29, UPT, UPT, UR21, URZ, URZ ;  /* 0x000000ff151d2290 */ /* 0x000fe2000fffe0ff */
[----:B------:R4:W-:Y:S03]  /*1ca0*/  UTMALDG.5D [UR16], [UR32], desc[UR46] ;  /* 0x00002e10200075b4 */ /* 0x0009e60008021000 */
[----:B------:R-:W-:Y:S11]  /*1cb0*/  UISETP.NE.AND UP1, UPT, UR29, UR40, UPT ;  /* 0x000000281d00728c */ /* 0x000ff6000bf25270 */
[----:B------:R-:W-:Y:S04]  /*1cc0*/  @UP1 UIADD3 UR28, UPT, UPT, UR22, URZ, URZ ;  /* 0x000000ff161c1290 */ /* 0x000fe8000fffe0ff */
[----:B------:R-:W-:Y:S02]  /*1cd0*/  UISETP.NE.AND UP0, UPT, UR28, UR41, UPT ;  /* 0x000000291c00728c */ /* 0x000fe4000bf05270 */
[----:B--2---:R-:W-:Y:S09]  /*1ce0*/  UIADD3 UR8, UPT, UPT, UR27, 0x1, URZ ;  /* 0x000000011b087890 */ /* 0x004ff2000fffe0ff */
[----:B------:R-:W-:Y:S01]  /*1cf0*/  @UP0 UIADD3 UR8, UPT, UPT, UR27, URZ, URZ ;  /* 0x000000ff1b080290 */ /* 0x000fe2000fffe0ff */
[----:B------:R-:W-:Y:S06]  /*1d00*/  UMOV UR7, UR31 ;  /* 0x0000001f00077c82 */ /* 0x000fec0008000000 */
[----:B------:R-:W-:Y:S01]  /*1d10*/  UMOV UR27, UR8 ;  /* 0x00000008001b7c82 */ /* 0x000fe20008000000 */
[----:B----4-:R-:W-:Y:S02]  /*1d20*/  USEL UR22, UR28, URZ, UP0 ;  /* 0x000000ff1c167287 */ /* 0x010fe40008000000 */
[----:B------:R-:W-:Y:S02]  /*1d30*/  UISETP.NE.AND UP0, UPT, UR36, UR38, UPT ;  /* 0x000000262400728c */ /* 0x000fe4000bf05270 */
[----:B------:R-:W-:Y:S02]  /*1d40*/  USEL UR20, UR37, URZ, UP2 ;  /* 0x000000ff25147287 */ /* 0x000fe40009000000 */
[----:B------:R-:W-:Y:S05]  /*1d50*/  USEL UR21, UR29, URZ, UP1 ;  /* 0x000000ff1d157287 */ /* 0x000fea0008800000 */
[----:B---3--:R-:W-:Y:S07]  /*1d60*/  BRA.U UP0, `(.L_x_23) ;  /* 0xfffffffd00107547 */ /* 0x008fee000b83ffff */
.L_x_18:
[----:B------:R-:W-:Y:S01]  /*1d70*/  ULEA UR4, UR31, UR30, 0x3 ;  /* 0x0000001e1f047291 */ /* 0x000fe2000f8e18ff */
[----:B-1----:R-:W-:Y:S01]  /*1d80*/  MOV R0, UR26 ;  /* 0x0000001a00007c02 */ /* 0x002fe20008000f00 */
[----:B------:R-:W-:Y:S01]  /*1d90*/  @!P1 SYNCS.ARRIVE.TRANS64.A1T0 RZ, [UR30+0x138], RZ ;  /* 0x000138ffffff99a7 */ /* 0x000fe2000810001e */
[----:B------:R-:W-:Y:S02]  /*1da0*/  UISETP.GE.AND UP0, UPT, UR51, 0x1, UPT ;  /* 0x000000013300788c */ /* 0x000fe4000bf06270 */
[----:B------:R-:W-:-:S04]  /*1db0*/  SHF.L.U32 R0, R0, 0x1f, RZ ;  /* 0x0000001f00007819 */ /* 0x000fc800000006ff */
[----:B--2---:R1:W2:Y:S03]  /*1dc0*/  SYNCS.PHASECHK.TRANS64.TRYWAIT P0, [UR4+0x80], R0 ;  /* 0x00008000ff0075a7 */ /* 0x0042a60008001104 */
[----:B------:R-:W-:Y:S05]  /*1dd0*/  BRA.U !UP0, `(.L_x_24) ;  /* 0x0000000508907547 */ /* 0x000fea000b800000 */
[----:B------:R-:W3:Y:S01]  /*1de0*/  LDCU.128 UR8, c[0x0][0x480] ;  /* 0x00009000ff0877ac */ /* 0x000ee20008000c00 */
[----:B------:R-:W4:Y:S01]  /*1df0*/  LDCU.128 UR32, c[0x0][0x490] ;  /* 0x00009200ff2077ac */ /* 0x000f220008000c00 */
[----:B------:R-:W1:Y:S01]  /*1e00*/  LDCU.64 UR28, c[0x0][0x4c0] ;  /* 0x00009800ff1c77ac */ /* 0x000e620008000a00 */
[----:B------:R-:W1:Y:S01]  /*1e10*/  LDCU UR13, c[0x0][0x4c8] ;  /* 0x00009900ff0d77ac */ /* 0x000e620008000800 */
[----:B------:R-:W1:Y:S01]  /*1e20*/  LDCU.64 UR16, c[0x0][0x4f0] ;  /* 0x00009e00ff1077ac */ /* 0x000e620008000a00 */
[----:B---3--:R-:W-:Y:S02]  /*1e30*/  UIMAD.WIDE.U32 UR4, UR44, UR9, URZ ;  /* 0x000000092c0472a5 */ /* 0x008fe4000f8e00ff */
[----:B------:R-:W-:Y:S02]  /*1e40*/  UISETP.NE.AND UP0, UPT, UR8, 0x1, UPT ;  /* 0x000000010800788c */ /* 0x000fe4000bf05270 */
[----:B------:R-:W-:Y:S01]  /*1e50*/  USHF.R.U32.HI UR5, URZ, UR10, UR5 ;  /* 0x0000000aff057299 */ /* 0x000fe20008011605 */
[----:B------:R-:W3:Y:S03]  /*1e60*/  LDCU UR9, c[0x0][0x4a0] ;  /* 0x00009400ff0977ac */ /* 0x000ee60008000800 */
[----:B------:R-:W-:-:S02]  /*1e70*/  USEL UR5, UR44, UR5, !UP0 ;  /* 0x000000052c057287 */ /* 0x000fc4000c000000 */
[----:B------:R-:W-:Y:S02]  /*1e80*/  UISETP.NE.AND UP0, UPT, UR11, 0x1, UPT ;  /* 0x000000010b00788c */ /* 0x000fe4000bf05270 */
[----:B----4-:R-:W-:Y:S01]  /*1e90*/  UIMAD.WIDE.U32 UR6, UR5, UR32, URZ ;  /* 0x00000020050672a5 */ /* 0x010fe2000f8e00ff */
[----:B------:R-:W1:Y:S01]  /*1ea0*/  LDCU UR10, c[0x0][0x4ec] ;  /* 0x00009d80ff0a77ac */ /* 0x000e620008000800 */
[----:B------:R-:W4:Y:S05]  /*1eb0*/  LDCU UR46, c[0x0][0x38c] ;  /* 0x00007180ff2e77ac */ /* 0x000f2a0008000800 */
[----:B------:R-:W-:Y:S01]  /*1ec0*/  UMOV UR4, UR7 ;  /* 0x0000000700047c82 */ /* 0x000fe20008000000 */
[----:B------:R-:W1:Y:S01]  /*1ed0*/  LDCU UR23, c[0x0][0x4cc] ;  /* 0x00009980ff1777ac */ /* 0x000e620008000800 */
[----:B------:R-:W-:Y:S01]  /*1ee0*/  USHF.R.U32.HI UR4, URZ, UR33, UR4 ;  /* 0x00000021ff047299 */ /* 0x000fe20008011604 */
[----:B------:R-:W1:Y:S03]  /*1ef0*/  LDCU.64 UR40, c[0x0][0x390] ;  /* 0x00007200ff2877ac */ /* 0x000e660008000a00 */
[----:B------:R-:W-:-:S02]  /*1f00*/  USEL UR4, UR5, UR4, !UP0 ;  /* 0x0000000405047287 */ /* 0x000fc4000c000000 */
[----:B------:R-:W-:Y:S02]  /*1f10*/  UISETP.NE.AND UP0, UPT, UR34, 0x1, UPT ;  /* 0x000000012200788c */ /* 0x000fe4000bf05270 */
[----:B------:R-:W-:Y:S01]  /*1f20*/  UIMAD.WIDE.U32 UR6, UR4, UR35, URZ ;  /* 0x00000023040672a5 */ /* 0x000fe2000f8e00ff */
[----:B------:R-:W1:Y:S01]  /*1f30*/  LDCU.64 UR24, c[0x0][0x4d0] ;  /* 0x00009a00ff1877ac */ /* 0x000e620008000a00 */
[----:B------:R-:W-:-:S05]  /*1f40*/  UIADD3 UR38, UPT, UPT, UR51, UR38, URZ ;  /* 0x0000002633267290 */ /* 0x000fca000fffe0ff */
[----:B------:R-:W-:Y:S01]  /*1f50*/  UMOV UR6, UR7 ;  /* 0x0000000700067c82 */ /* 0x000fe20008000000 */
[----:B------:R-:W-:Y:S02]  /*1f60*/  UIADD3 UR7, UPT, UPT, -UR5, URZ, URZ ;  /* 0x000000ff05077290 */ /* 0x000fe4000fffe1ff */
[----:B---3--:R-:W-:Y:S02]  /*1f70*/  USHF.R.U32.HI UR6, URZ, UR9, UR6 ;  /* 0x00000009ff067299 */ /* 0x008fe40008011606 */
[----:B------:R-:W-:Y:S02]  /*1f80*/  UIMAD UR7, UR8, UR7, UR44 ;  /* 0x00000007080772a4 */ /* 0x000fe4000f8e022c */
[----:B------:R-:W-:Y:S02]  /*1f90*/  USEL UR14, UR4, UR6, !UP0 ;  /* 0x00000006040e7287 */ /* 0x000fe4000c000000 */
[----:B------:R-:W-:Y:S02]  /*1fa0*/  UIADD3 UR6, UPT, UPT, -UR4, URZ, URZ ;  /* 0x000000ff04067290 */ /* 0x000fe4000fffe1ff */
[----:B------:R-:W-:-:S02]  /*1fb0*/  UIADD3 UR9, UPT, UPT, -UR14, URZ, URZ ;  /* 0x000000ff0e097290 */ /* 0x000fc4000fffe1ff */
[----:B------:R-:W-:Y:S02]  /*1fc0*/  UIMAD UR12, UR11, UR6, UR5 ;  /* 0x000000060b0c72a4 */ /* 0x000fe4000f8e0205 */
[----:B------:R-:W-:Y:S02]  /*1fd0*/  UIMAD UR9, UR34, UR9, UR4 ;  /* 0x00000009220972a4 */ /* 0x000fe4000f8e0204 */
[----:B-1----:R-:W-:Y:S01]  /*1fe0*/  UIMAD UR11, UR7, UR28, UR10 ;  /* 0x0000001c070b72a4 */ /* 0x002fe2000f8e020a */
[----:B------:R-:W1:Y:S02]  /*1ff0*/  LDCU.64 UR4, c[0x0][0x4f8] ;  /* 0x00009f00ff0477ac */ /* 0x000e640008000a00 */
[----:B------:R-:W3:Y:S01]  /*2000*/  LDCU UR6, c[0x0][0x500] ;  /* 0x0000a000ff0677ac */ /* 0x000ee20008000800 */
[----:B------:R-:W-:Y:S02]  /*2010*/  UIMAD UR12, UR12, UR29, UR16 ;  /* 0x0000001d0c0c72a4 */ /* 0x000fe4000f8e0210 */
[----:B------:R-:W-:Y:S01]  /*2020*/  UIMAD UR13, UR9, UR13, UR17 ;  /* 0x0000000d090d72a4 */ /* 0x000fe2000f8e0211 */
[----:B------:R-:W-:Y:S01]  /*2030*/  UMOV UR37, UR51 ;  /* 0x0000003300257c82 */ /* 0x000fe20008000000 */
[----:B----4-:R-:W-:-:S10]  /*2040*/  UMOV UR7, UR31 ;  /* 0x0000001f00077c82 */ /* 0x010fd40008000000 */
.L_x_29:
[----:B------:R-:W-:Y:S01]  /*2050*/  @!P2 MOV R3, 0x3000 ;  /* 0x000030000003a802 */ /* 0x000fe20000000f00 */
[----:B------:R-:W-:Y:S01]  /*2060*/  ULEA UR9, UR7, UR30, 0x3 ;  /* 0x0000001e07097291 */ /* 0x000fe2000f8e18ff */
[----:B-12---:R-:W-:Y:S11]  /*2070*/  @P0 BRA `(.L_x_25) ;  /* 0x0000000000100947 */ /* 0x006ff60003800000 */
[----:B------:R-:W-:Y:S04]  /*2080*/  MOV R0, UR26 ;  /* 0x0000001a00007c02 */ /* 0x000fe80008000f00 */
[----:B------:R-:W-:Y:S04]  /*2090*/  SHF.L.U32 R5, R0, 0x1f, RZ ;  /* 0x0000001f00057819 */ /* 0x000fe800000006ff */
[----:B------:R-:W2:Y:S02]  /*20a0*/  SYNCS.PHASECHK.TRANS64.TRYWAIT P0, [UR9+0x80], R5 ;  /* 0x00008005ff0075a7 */ /* 0x000ea40008001109 */
[----:B--2---:R-:W-:Y:S05]  /*20b0*/  @!P0 BRA `(.L_x_26) ;  /* 0x0000006400c08947 */ /* 0x004fea0003800000 */
.L_x_25:
[----:B------:R4:W-:Y:S01]  /*20c0*/  @!P2 SYNCS.ARRIVE.TRANS64 RZ, [UR9], R3 ;  /* 0x00000003ffffa9a7 */ /* 0x0009e20008000009 */
[----:B------:R-:W-:Y:S04]  /*20d0*/  BSSY.RECONVERGENT B0, `(.L_x_27) ;  /* 0x0000003000007945 */ /* 0x000fe80003800200 */
[----:B------:R-:W-:Y:S05]  /*20e0*/  @P3 BRA `(.L_x_28) ;  /* 0x0000000000043947 */ /* 0x000fea0003800000 */
[----:B-1-3--:R-:W-:Y:S05]  /*20f0*/  BPT.TRAP 0x1 ;  /* 0x000000040000795c */ /* 0x00afea0000300000 */
.L_x_28:
[----:B-1-3--:R-:W-:Y:S05]  /*2100*/  BSYNC.RECONVERGENT B0 ;  /* 0x0000000000007941 */ /* 0x00afea0003800200 */
.L_x_27:
        /* <DEDUP_REMOVED lines=8> */
[----:B------:R-:W-:Y:S02]  /*2190*/  UIMAD UR10, UR21, UR24, UR5 ;  /* 0x00000018150a72a4 */ /* 0x000fe4000f8e0205 */
[----:B------:R-:W-:Y:S01]  /*21a0*/  UIADD3 UR34, UP0, UPT, UR42, 0x80, URZ ;  /* 0x000000802a227890 */ /* 0x000fe2000ff1e0ff */
[----:B--2---:R-:W-:Y:S01]  /*21b0*/  MOV R0, UR26 ;  /* 0x0000001a00007c02 */ /* 0x004fe20008000f00 */
[----:B------:R-:W-:Y:S02]  /*21c0*/  ULEA UR10, UR10, UR15, 0x5 ;  /* 0x0000000f0a0a7291 */ /* 0x000fe4000f8e28ff */
[----:B------:R-:W-:Y:S01]  /*21d0*/  USHF.L.U32 UR19, UR27, 0x5, URZ ;  /* 0x000000051b137899 */ /* 0x000fe200080006ff */
[----:B----4-:R-:W-:Y:S01]  /*21e0*/  SHF.L.U32 R3, R0, 0x1f, RZ ;  /* 0x0000001f00037819 */ /* 0x010fe200000006ff */
[----:B------:R-:W-:Y:S02]  /*21f0*/  UIADD3.X UR35, UPT, UPT, URZ, UR43, URZ, UP0, !UPT ;  /* 0x0000002bff237290 */ /* 0x000fe400087fe4ff */
[----:B------:R-:W-:Y:S01]  /*2200*/  UIADD3 UR32, UP3, UPT, UR42, 0x200, URZ ;  /* 0x000002002a207890 */ /* 0x000fe2000ff7e0ff */
[----:B------:R4:W1:Y:S01]  /*2210*/  SYNCS.PHASECHK.TRANS64.TRYWAIT P0, [UR8+0x80], R3 ;  /* 0x00008003ff0075a7 */ /* 0x0008620008001108 */
[----:B------:R-:W-:Y:S02]  /*2220*/  ULEA UR8, UR7, UR30, 0xd ;  /* 0x0000001e07087291 */ /* 0x000fe4000f8e68ff */
[----:B------:R-:W-:Y:S02]  /*2230*/  UIMAD UR7, UR22, UR25, UR6 ;  /* 0x00000019160772a4 */ /* 0x000fe4000f8e0206 */
[----:B------:R-:W-:Y:S02]  /*2240*/  UIADD3 UR8, UPT, UPT, UR8, 0x6400, URZ ;  /* 0x0000640008087890 */ /* 0x000fe4000fffe0ff */
[----:B------:R-:W-:Y:S02]  /*2250*/  ULEA UR7, UR7, UR10, 0xa ;  /* 0x0000000a07077291 */ /* 0x000fe4000f8e50ff */
[----:B------:R-:W-:Y:S02]  /*2260*/  UIADD3.X UR33, UPT, UPT, URZ, UR43, URZ, UP3, !UPT ;  /* 0x0000002bff217290 */ /* 0x000fe40009ffe4ff */
[----:B------:R-:W-:Y:S02]  /*2270*/  UPRMT UR7, UR7, 0x5410, URZ ;  /* 0x0000541007077896 */ /* 0x000fe400080000ff */
[----:B------:R-:W-:Y:S02]  /*2280*/  UIADD3 UR16, UPT, UPT, UR16, 0x26400, URZ ;  /* 0x0002640010107890 */ /* 0x000fe4000fffe0ff */
[----:B------:R-:W-:Y:S02]  /*2290*/  UIADD3 UR36, UPT, UPT, UR20, 0x1, URZ ;  /* 0x0000000114247890 */ /* 0x000fe4000fffe0ff */
[----:B------:R-:W-:Y:S02]  /*22a0*/  UIADD3 UR29, UPT, UPT, UR21, 0x1, URZ ;  /* 0x00000001151d7890 */ /* 0x000fe4000fffe0ff */
[----:B------:R-:W-:Y:S02]  /*22b0*/  UISETP.NE.AND UP2, UPT, UR36, UR46, UPT ;  /* 0x0000002e2400728c */ /* 0x000fe4000bf45270 */
[----:B------:R-:W-:Y:S01]  /*22c0*/  UIADD3 UR28, UPT, UPT, UR22, 0x1, URZ ;  /* 0x00000001161c7890 */ /* 0x000fe2000fffe0ff */
[----:B------:R-:W-:Y:S01]  /*22d0*/  UMOV UR10, UR19 ;  /* 0x00000013000a7c82 */ /* 0x000fe20008000000 */
[----:B------:R-:W-:Y:S01]  /*22e0*/  UMOV UR44, 0x0 ;  /* 0x00000000002c7882 */ /* 0x000fe20000000000 */
[----:B------:R2:W-:Y:S01]  /*22f0*/  UTMALDG.5D.IM2COL [UR8], [UR34], UR7 ;  /* 0x00000008220073b4 */ /* 0x0005e20008060007 */
[----:B------:R-:W-:Y:S01]  /*2300*/  UMOV UR45, 0x10000000 ;  /* 0x10000000002d7882 */ /* 0x000fe20000000000 */
[----:B------:R-:W-:Y:S04]  /*2310*/  UMOV UR17, UR9 ;  /* 0x0000000900117c82 */ /* 0x000fe80008000000 */
[----:B------:R-:W-:Y:S01]  /*2320*/  @UP2 UIADD3 UR29, UPT, UPT, UR21, URZ, URZ ;  /* 0x000000ff151d2290 */ /* 0x000fe2000fffe0ff */
[----:B------:R3:W-:Y:S03]  /*2330*/  UTMALDG.5D [UR16], [UR32], desc[UR44] ;  /* 0x00002c10200075b4 */ /* 0x0007e60008021000 */
[----:B------:R-:W-:Y:S11]  /*2340*/  UISETP.NE.AND UP1, UPT, UR29, UR40, UPT ;  /* 0x000000281d00728c */ /* 0x000ff6000bf25270 */
[----:B------:R-:W-:Y:S04]  /*2350*/  @UP1 UIADD3 UR28, UPT, UPT, UR22, URZ, URZ ;  /* 0x000000ff161c1290 */ /* 0x000fe8000fffe0ff */
[----:B------:R-:W-:Y:S02]  /*2360*/  UISETP.NE.AND UP0, UPT, UR28, UR41, UPT ;  /* 0x000000291c00728c */ /* 0x000fe4000bf05270 */
[----:B--2---:R-:W-:Y:S09]  /*2370*/  UIADD3 UR8, UPT, UPT, UR27, 0x1, URZ ;  /* 0x000000011b087890 */ /* 0x004ff2000fffe0ff */
[----:B------:R-:W-:Y:S02]  /*2380*/  @UP0 UIADD3 UR8, UPT, UPT, UR27, URZ, URZ ;  /* 0x000000ff1b080290 */ /* 0x000fe4000fffe0ff */
[----:B------:R-:W-:Y:S05]  /*2390*/  UIADD3 UR7, UPT, UPT, UR37, -0x1, URZ ;  /* 0xffffffff25077890 */ /* 0x000fea000fffe0ff */
[----:B------:R-:W-:Y:S01]  /*23a0*/  UMOV UR27, UR8 ;  /* 0x00000008001b7c82 */ /* 0x000fe20008000000 */
[----:B---3--:R-:W-:Y:S02]  /*23b0*/  USEL UR22, UR28, URZ, UP0 ;  /* 0x000000ff1c167287 */ /* 0x008fe40008000000 */
[----:B------:R-:W-:Y:S02]  /*23c0*/  UISETP.GT.U32.AND UP0, UPT, UR37, 0x1, UPT ;  /* 0x000000012500788c */ /* 0x000fe4000bf04070 */
[----:B------:R-:W-:Y:S02]  /*23d0*/  USEL UR20, UR36, URZ, UP2 ;  /* 0x000000ff24147287 */ /* 0x000fe40009000000 */
[----:B------:R-:W-:Y:S01]  /*23e0*/  USEL UR21, UR29, URZ, UP1 ;  /* 0x000000ff1d157287 */ /* 0x000fe20008800000 */
[----:B------:R-:W-:Y:S01]  /*23f0*/  UMOV UR37, UR7 ;  /* 0x0000000700257c82 */ /* 0x000fe20008000000 */
[----:B------:R-:W-:Y:S03]  /*2400*/  UMOV UR7, UR31 ;  /* 0x0000001f00077c82 */ /* 0x000fe60008000000 */
[----:B----4-:R-:W-:Y:S07]  /*2410*/  BRA.U UP0, `(.L_x_29) ;  /* 0xfffffffd000c7547 */ /* 0x010fee000b83ffff */
.L_x_24:
[----:B------:R-:W-:Y:S01]  /*2420*/  SHF.L.U32 R3, R2, 0x1f, RZ ;  /* 0x0000001f02037819 */ /* 0x000fe200000006ff */
[----:B------:R-:W-:-:S03]  /*2430*/  NOP ;  /* 0x0000000000007918 */ /* 0x000fc60000000000 */
[----:B-12---:R-:W1:Y:S02]  /*2440*/  SYNCS.PHASECHK.TRANS64.TRYWAIT P0, [UR30+0x140], R3 ;  /* 0x00014003ff0075a7 */ /* 0x006e64000800111e */
[----:B-1----:R-:W-:Y:S05]  /*2450*/  @!P0 BRA `(.L_x_30) ;  /* 0x0000006000f08947 */ /* 0x002fea0003800000 */
.L_x_123:
[----:B------:R-:W2:Y:S01]  /*2460*/  LDS.128 R4, [UR30+0x180] ;  /* 0x0001801eff047984 */ /* 0x000ea20008000c00 */
[----:B------:R-:W-:Y:S02]  /*2470*/  UIADD3 UR4, UPT, UPT, UR30, 0x148, URZ ;  /* 0x000001481e047890 */ /* 0x000fe4000fffe0ff */
[----:B------:R-:W-:Y:S01]  /*2480*/  UISETP.GE.AND UP0, UPT, UR39, 0x1, UPT ;  /* 0x000000012700788c */ /* 0x000fe2000bf06270 */
[----:B------:R-:W-:Y:S01]  /*2490*/  @!PT LDS RZ, [RZ] ;  /* 0x00000000fffff984 */ /* 0x000fe20000000800 */
[----:B------:R-:W-:Y:S01]  /*24a0*/  @!PT LDS RZ, [RZ] ;  /* 0x00000000fffff984 */ /* 0x000fe20000000800 */
[----:B------:R-:W-:Y:S01]  /*24b0*/  @!PT LDS RZ, [RZ] ;  /* 0x00000000fffff984 */ /* 0x000fe20000000800 */
[----:B------:R-:W-:Y:S01]  /*24c0*/  @!PT LDS RZ, [RZ] ;  /* 0x00000000fffff984 */ /* 0x000fe20000000800 */
[----:B------:R3:W-:Y:S06]  /*24d0*/  MEMBAR.ALL.CTA ;  /* 0x0000000000007992 */ /* 0x0007ec0000008000 */
[----:B---3--:R-:W3:Y:S01]  /*24e0*/  FENCE.VIEW.ASYNC.S ;  /* 0x00000000000073c6 */ /* 0x008ee20000000000 */
[----:B------:R-:W-:-:S09]  /*24f0*/  UPRMT UR4, URZ, 0x654, UR4 ;  /* 0x00000654ff047896 */ /* 0x000fd20008000004 */
[----:B---3--:R-:W-:Y:S01]  /*2500*/  SYNCS.ARRIVE.TRANS64.RED.A1T0 RZ, [UR4], RZ ;  /* 0x000000ffffff79a7 */ /* 0x008fe20008100404 */
[----:B--2---:R-:W-:-:S13]  /*2510*/  LOP3.LUT P0, RZ, R6, 0x1, RZ, 0xc0, !PT ;  /* 0x0000000106ff7812 */ /* 0x004fda000780c0ff */
[----:B------:R-:W-:Y:S01]  /*2520*/  VOTEU.ANY UP1, P0 ;  /* 0x0000000000ff7886 */ /* 0x000fe20000020100 */
[----:B------:R-:W-:-:S13]  /*2530*/  PLOP3.LUT P0, PT, PT, PT, UP1, 0x80, 0x8 ;  /* 0x000000000008781c */ /* 0x000fda0003f0f018 */
[----:B-1----:R-:W-:Y:S02]  /*2540*/  @P0 MOV R0, R4 ;  /* 0x0000000400000202 */ /* 0x002fe40000000f00 */
[----:B------:R-:W-:Y:S02]  /*2550*/  @P0 LOP3.LUT R4, R5, 0xffff, RZ, 0xc0, !PT ;  /* 0x0000ffff05040812 */ /* 0x000fe400078ec0ff */
[----:B------:R-:W-:Y:S02]  /*2560*/  @P0 R2UR UR6, R0 ;  /* 0x00000000000602ca */ /* 0x000fe400000e0000 */
[----:B------:R-:W-:-:S11]  /*2570*/  @P0 R2UR UR5, R4 ;  /* 0x00000000040502ca */ /* 0x000fd600000e0000 */
[----:B------:R-:W-:Y:S02]  /*2580*/  @UP1 UMOV UR49, UR6 ;  /* 0x0000000600311c82 */ /* 0x000fe40008000000 */
[----:B------:R-:W-:Y:S01]  /*2590*/  @UP1 UMOV UR48, UR5 ;  /* 0x0000000500301c82 */ /* 0x000fe20008000000 */
[----:B------:R-:W-:Y:S05]  /*25a0*/  BRA.U !UP0, `(.L_x_31) ;  /* 0x0000000108d47547 */ /* 0x000fea000b800000 */
[----:B------:R-:W1:Y:S01]  /*25b0*/  LDCU.128 UR16, c[0x0][0xc10] ;  /* 0x00018200ff1077ac */ /* 0x000e620008000c00 */
[----:B------:R-:W2:Y:S01]  /*25c0*/  LDCU UR20, c[0x0][0xc20] ;  /* 0x00018400ff1477ac */ /* 0x000ea20008000800 */
[----:B------:R-:W3:Y:S01]  /*25d0*/  LDCU UR13, c[0x0][0xc0c] ;  /* 0x00018180ff0d77ac */ /* 0x000ee20008000800 */
[----:B------:R-:W4:Y:S01]  /*25e0*/  LDCU.64 UR14, c[0x0][0xc28] ;  /* 0x00018500ff0e77ac */ /* 0x000f220008000a00 */
[----:B------:R-:W-:Y:S02]  /*25f0*/  UISETP.NE.AND UP3, UPT, UR39, 0x1, UPT ;  /* 0x000000012700788c */ /* 0x000fe4000bf65270 */
[----:B-1----:R-:W-:Y:S02]  /*2600*/  UIMAD.WIDE.U32 UR4, UR52, UR19, URZ ;  /* 0x00000013340472a5 */ /* 0x002fe4000f8e00ff */
[----:B------:R-:W-:Y:S02]  /*2610*/  UIMAD.WIDE.U32 UR6, UR53, UR16, URZ ;  /* 0x00000010350672a5 */ /* 0x000fe4000f8e00ff */
[----:B------:R-:W-:-:S02]  /*2620*/  UISETP.NE.AND UP0, UPT, UR18, 0x1, UPT ;  /* 0x000000011200788c */ /* 0x000fc4000bf05270 */
[----:B------:R-:W-:Y:S01]  /*2630*/  UIMAD.WIDE.U32 UR10, UR48, UR19, URZ ;  /* 0x00000013300a72a5 */ /* 0x000fe2000f8e00ff */
[----:B------:R-:W-:Y:S01]  /*2640*/  UMOV UR4, UR5 ;  /* 0x0000000500047c82 */ /* 0x000fe20008000000 */
[----:B---3--:R-:W-:Y:S02]  /*2650*/  UISETP.NE.AND UP2, UPT, UR13, 0x1, UPT ;  /* 0x000000010d00788c */ /* 0x008fe4000bf45270 */
[----:B--2---:R-:W-:Y:S02]  /*2660*/  USHF.R.U32.HI UR5, URZ, UR20, UR4 ;  /* 0x00000014ff057299 */ /* 0x004fe40008011604 */
[----:B------:R-:W-:Y:S01]  /*2670*/  UIMAD.WIDE.U32 UR8, UR49, UR16, URZ ;  /* 0x00000010310872a5 */ /* 0x000fe2000f8e00ff */
[----:B------:R-:W-:Y:S01]  /*2680*/  UMOV UR4, UR7 ;  /* 0x0000000700047c82 */ /* 0x000fe20008000000 */
[----:B------:R-:W-:Y:S02]  /*2690*/  USEL UR5, UR52, UR5, !UP0 ;  /* 0x0000000534057287 */ /* 0x000fe4000c000000 */
[----:B------:R-:W-:-:S02]  /*26a0*/  USHF.R.U32.HI UR4, URZ, UR17, UR4 ;  /* 0x00000011ff047299 */ /* 0x000fc40008011604 */
[----:B----4-:R-:W-:Y:S02]  /*26b0*/  UIMAD.WIDE.U32 UR6, UR5, UR14, URZ ;  /* 0x0000000e050672a5 */ /* 0x010fe4000f8e00ff */
[----:B------:R-:W-:Y:S01]  /*26c0*/  USEL UR12, UR53, UR4, !UP2 ;  /* 0x00000004350c7287 */ /* 0x000fe2000d000000 */
[----:B------:R-:W-:Y:S02]  /*26d0*/  UMOV UR8, UR9 ;  /* 0x0000000900087c82 */ /* 0x000fe40008000000 */
[----:B------:R-:W-:Y:S01]  /*26e0*/  UMOV UR4, UR11 ;  /* 0x0000000b00047c82 */ /* 0x000fe20008000000 */
[----:B------:R-:W-:Y:S01]  /*26f0*/  UIMAD.WIDE.U32 UR10, UR12, UR14, URZ ;  /* 0x0000000e0c0a72a5 */ /* 0x000fe2000f8e00ff */
[----:B------:R-:W-:Y:S01]  /*2700*/  UMOV UR6, UR7 ;  /* 0x0000000700067c82 */ /* 0x000fe20008000000 */
[----:B------:R-:W-:Y:S02]  /*2710*/  USHF.R.U32.HI UR4, URZ, UR20, UR4 ;  /* 0x00000014ff047299 */ /* 0x000fe40008011604 */
[----:B------:R-:W-:-:S02]  /*2720*/  @UP3 USHF.R.U32.HI UR5, URZ, UR15, UR6 ;  /* 0x0000000fff053299 */ /* 0x000fc40008011606 */
[----:B------:R-:W-:Y:S01]  /*2730*/  USHF.R.U32.HI UR17, URZ, UR17, UR8 ;  /* 0x00000011ff117299 */ /* 0x000fe20008011608 */
[----:B------:R-:W-:Y:S01]  /*2740*/  UMOV UR6, UR11 ;  /* 0x0000000b00067c82 */ /* 0x000fe20008000000 */
[----:B------:R-:W-:Y:S02]  /*2750*/  USEL UR4, UR48, UR4, !UP0 ;  /* 0x0000000430047287 */ /* 0x000fe4000c000000 */
[----:B------:R-:W-:Y:S02]  /*2760*/  @UP3 USHF.R.U32.HI UR12, URZ, UR15, UR6 ;  /* 0x0000000fff0c3299 */ /* 0x000fe40008011606 */
[----:B------:R-:W-:Y:S02]  /*2770*/  UIMAD UR6, UR39, UR5, URZ ;  /* 0x00000005270672a4 */ /* 0x000fe4000f8e02ff */
[----:B------:R-:W-:Y:S02]  /*2780*/  USEL UR5, UR49, UR17, !UP2 ;  /* 0x0000001131057287 */ /* 0x000fe4000d000000 */
[----:B------:R-:W-:-:S02]  /*2790*/  UIMAD UR8, UR39, UR12, URZ ;  /* 0x0000000c270872a4 */ /* 0x000fc4000f8e02ff */
[----:B------:R-:W-:Y:S02]  /*27a0*/  UISETP.GE.AND UP0, UPT, UR4, UR6, UPT ;  /* 0x000000060400728c */ /* 0x000fe4000bf06270 */
[----:B------:R-:W-:Y:S02]  /*27b0*/  UIMAD.WIDE.U32 UR6, UR4, UR14, URZ ;  /* 0x0000000e040672a5 */ /* 0x000fe4000f8e00ff */
[----:B------:R-:W-:Y:S02]  /*27c0*/  UISETP.GE.OR UP0, UPT, UR5, UR8, UP0 ;  /* 0x000000080500728c */ /* 0x000fe40008706670 */
[----:B------:R-:W-:Y:S02]  /*27d0*/  UIMAD.WIDE.U32 UR8, UR5, UR14, URZ ;  /* 0x0000000e050872a5 */ /* 0x000fe4000f8e00ff */
[----:B------:R-:W-:Y:S01]  /*27e0*/  UIADD3 UR10, UPT, UPT, -UR4, URZ, URZ ;  /* 0x000000ff040a7290 */ /* 0x000fe2000fffe1ff */
[----:B------:R-:W-:Y:S02]  /*27f0*/  UMOV UR6, UR7 ;  /* 0x0000000700067c82 */ /* 0x000fe40008000000 */
[----:B------:R-:W-:-:S02]  /*2800*/  USHF.R.U32.HI UR6, URZ, UR15, UR6 ;  /* 0x0000000fff067299 */ /* 0x000fc40008011606 */
[----:B------:R-:W-:Y:S02]  /*2810*/  UIMAD UR10, UR18, UR10, UR48 ;  /* 0x0000000a120a72a4 */ /* 0x000fe4000f8e0230 */
[----:B------:R-:W-:Y:S01]  /*2820*/  USEL UR6, UR4, UR6, !UP3 ;  /* 0x0000000604067287 */ /* 0x000fe2000d800000 */
[----:B------:R-:W-:Y:S01]  /*2830*/  @!UP0 UMOV UR7, UR9 ;  /* 0x0000000900078c82 */ /* 0x000fe20008000000 */
[----:B------:R-:W-:Y:S02]  /*2840*/  UIADD3 UR9, UPT, UPT, -UR5, URZ, URZ ;  /* 0x000000ff05097290 */ /* 0x000fe4000fffe1ff */
[----:B------:R-:W-:Y:S02]  /*2850*/  @!UP0 USHF.R.U32.HI UR7, URZ, UR15, UR7 ;  /* 0x0000000fff078299 */ /* 0x000fe40008011607 */
[----:B------:R-:W-:Y:S02]  /*2860*/  UIADD3 UR8, UPT, UPT, -UR6, URZ, URZ ;  /* 0x000000ff06087290 */ /* 0x000fe4000fffe1ff */
[----:B------:R-:W-:-:S02]  /*2870*/  @!UP0 USEL UR7, UR5, UR7, !UP3 ;  /* 0x0000000705078287 */ /* 0x000fc4000d800000 */
[----:B------:R-:W-:Y:S02]  /*2880*/  UIMAD UR8, UR39, UR8, UR4 ;  /* 0x00000008270872a4 */ /* 0x000fe4000f8e0204 */
[----:B------:R-:W-:Y:S02]  /*2890*/  @!UP0 UIADD3 UR6, UPT, UPT, UR6, -UR7, URZ ;  /* 0x8000000706068290 */ /* 0x000fe4000fffe0ff */
[----:B------:R-:W-:Y:S02]  /*28a0*/  @!UP0 UIMAD UR7, UR8, UR12, UR7 ;  /* 0x0000000c080782a4 */ /* 0x000fe4000f8e0207 */
[----:B------:R-:W-:Y:S02]  /*28b0*/  @!UP0 UIMAD UR4, UR39, UR6, UR5 ;  /* 0x00000006270482a4 */ /* 0x000fe4000f8e0205 */
[----:B------:R-:W-:Y:S02]  /*28c0*/  UIMAD UR6, UR13, UR9, UR49 ;  /* 0x000000090d0672a4 */ /* 0x000fe4000f8e0231 */
[----:B------:R-:W-:Y:S01]  /*28d0*/  UIMAD UR48, UR4, UR18, UR10 ;  /* 0x00000012043072a4 */ /* 0x000fe2000f8e020a */
[----:B------:R-:W-:-:S02]  /*28e0*/  @!UP0 UMOV UR5, UR7 ;  /* 0x0000000700058c82 */ /* 0x000fc40008000000 */
[----:B------:R-:W-:-:S12]  /*28f0*/  UIMAD UR49, UR5, UR13, UR6 ;  /* 0x0000000d053172a4 */ /* 0x000fd8000f8e0206 */
.L_x_31:
        /* <DEDUP_REMOVED lines=20> */
.L_x_32:
[----:B------:R-:W-:Y:S01]  /*2a40*/  R2UR UR5, R85 ;  /* 0x00000000550572ca */ /* 0x000fe200000e0000 */
[----:B------:R-:W-:Y:S01]  /*2a50*/  UMOV UR36, UR38 ;  /* 0x0000002600247c82 */ /* 0x000fe20008000000 */
[----:B------:R-:W-:Y:S02]  /*2a60*/  R2UR UR4, R84 ;  /* 0x00000000540472ca */ /* 0x000fe400000e0000 */
[----:B------:R-:W-:Y:S02]  /*2a70*/  PLOP3.LUT P1, PT, PT, PT, PT, 0x80, 0x8 ;  /* 0x000000000008781c */ /* 0x000fe40003f2f070 */
[----:B------:R-:W-:-:S07]  /*2a80*/  LOP3.LUT R2, R2, 0x1, RZ, 0x3c, !PT ;  /* 0x0000000102027812 */ /* 0x000fce00078e3cff */
[----:B------:R-:W-:Y:S02]  /*2a90*/  UIADD3 UR50, UPT, UPT, UR49, UR5, URZ ;  /* 0x0000000531327290 */ /* 0x000fe4000fffe0ff */
[----:B------:R-:W-:Y:S01]  /*2aa0*/  UIADD3 UR22, UPT, UPT, UR48, UR4, URZ ;  /* 0x0000000430167290 */ /* 0x000fe2000fffe0ff */
[----:B------:R-:W-:Y:S11]  /*2ab0*/  BRA.U UP1, `(.L_x_33) ;  /* 0xffffffe901d87547 */ /* 0x000ff6000b83ffff */
[----:B------:R-:W-:Y:S01]  /*2ac0*/  UIADD3 UR30, UPT, UPT, UR30, 0x80, URZ ;  /* 0x000000801e1e7890 */ /* 0x000fe2000fffe0ff */
[----:B------:R-:W-:-:S03]  /*2ad0*/  MOV R3, UR26 ;  /* 0x0000001a00037c02 */ /* 0x000fc60008000f00 */
[----:B------:R-:W-:Y:S01]  /*2ae0*/  ULEA UR4, UR31, UR30, 0x3 ;  /* 0x0000001e1f047291 */ /* 0x000fe2000f8e18ff */
[----:B------:R-:W-:-:S08]  /*2af0*/  SHF.L.U32 R3, R3, 0x1f, RZ ;  /* 0x0000001f03037819 */ /* 0x000fd000000006ff */
[----:B------:R-:W1:Y:S02]  /*2b00*/  SYNCS.PHASECHK.TRANS64.TRYWAIT P0, [UR4], R3 ;  /* 0x00000003ff0075a7 */ /* 0x000e640008001104 */
[----:B-1----:R-:W-:Y:S05]  /*2b10*/  @!P0 BRA `(.L_x_34) ;  /* 0x0000005c00588947 */ /* 0x002fea0003800000 */
.L_x_125:
[----:B------:R-:W-:-:S04]  /*2b20*/  UIADD3 UR4, UPT, UPT, UR31, 0x1, URZ ;  /* 0x000000011f047890 */ /* 0x000fc8000fffe0ff */
[----:B------:R-:W-:-:S04]  /*2b30*/  UISETP.NE.AND UP0, UPT, UR4, 0x10, UPT ;  /* 0x000000100400788c */ /* 0x000fc8000bf05270 */
[----:B------:R-:W-:Y:S02]  /*2b40*/  USEL UR5, URZ, 0x1, UP0 ;  /* 0x00000001ff057887 */ /* 0x000fe40008000000 */
[----:B------:R-:W-:Y:S02]  /*2b50*/  USEL UR4, UR4, URZ, UP0 ;  /* 0x000000ff04047287 */ /* 0x000fe40008000000 */
[----:B------:R-:W-:Y:S02]  /*2b60*/  ULOP3.LUT UR6, UR26, UR5, URZ, 0x3c, !UPT ;  /* 0x000000051a067292 */ /* 0x000fe4000f8e3cff */
[----:B------:R-:W-:-:S04]  /*2b70*/  ULEA UR5, UR4, UR30, 0x3 ;  /* 0x0000001e04057291 */ /* 0x000fc8000f8e18ff */
[----:B-1----:R-:W-:-:S04]  /*2b80*/  MOV R3, UR6 ;  /* 0x0000000600037c02 */ /* 0x002fc80008000f00 */
[----:B------:R-:W-:-:S04]  /*2b90*/  SHF.L.U32 R3, R3, 0x1f, RZ ;  /* 0x0000001f03037819 */ /* 0x000fc800000006ff */
[----:B------:R-:W1:Y:S02]  /*2ba0*/  SYNCS.PHASECHK.TRANS64.TRYWAIT P0, [UR5], R3 ;  /* 0x00000003ff0075a7 */ /* 0x000e640008001105 */
[----:B-1----:R-:W-:Y:S05]  /*2bb0*/  @!P0 BRA `(.L_x_35) ;  /* 0x0000005c00488947 */ /* 0x002fea0003800000 */
.L_x_127:
        /* <DEDUP_REMOVED lines=10> */
.L_x_129:
        /* <DEDUP_REMOVED lines=10> */
.L_x_131:
        /* <DEDUP_REMOVED lines=10> */
.L_x_133:
        /* <DEDUP_REMOVED lines=10> */
.L_x_135:
        /* <DEDUP_REMOVED lines=10> */
.L_x_137:
        /* <DEDUP_REMOVED lines=10> */
.L_x_139:
        /* <DEDUP_REMOVED lines=10> */
.L_x_141:
        /* <DEDUP_REMOVED lines=10> */
.L_x_143:
        /* <DEDUP_REMOVED lines=10> */
.L_x_145:
        /* <DEDUP_REMOVED lines=10> */
.L_x_147:
        /* <DEDUP_REMOVED lines=10> */
.L_x_149:
        /* <DEDUP_REMOVED lines=10> */
.L_x_151:
        /* <DEDUP_REMOVED lines=10> */
.L_x_153:
[----:B------:R-:W-:-:S04]  /*33e0*/  UIADD3 UR4, UPT, UPT, UR4, 0x1, URZ ;  /* 0x0000000104047890 */ /* 0x000fc8000fffe0ff */
[----:B------:R-:W-:-:S04]  /*33f0*/  UISETP.NE.AND UP0, UPT, UR4, 0x10, UPT ;  /* 0x000000100400788c */ /* 0x000fc8000bf05270 */
[----:B------:R-:W-:Y:S02]  /*3400*/  USEL UR5, URZ, 0x1, UP0 ;  /* 0x00000001ff057887 */ /* 0x000fe40008000000 */
[----:B------:R-:W-:Y:S02]  /*3410*/  USEL UR4, UR4, URZ, UP0 ;  /* 0x000000ff04047287 */ /* 0x000fe40008000000 */
[----:B------:R-:W-:Y:S02]  /*3420*/  ULOP3.LUT UR5, UR6, UR5, URZ, 0x3c, !UPT ;  /* 0x0000000506057292 */ /* 0x000fe4000f8e3cff */
[----:B------:R-:W-:-:S04]  /*3430*/  ULEA UR4, UR4, UR30, 0x3 ;  /* 0x0000001e04047291 */ /* 0x000fc8000f8e18ff */
[----:B------:R-:W-:Y:S02]  /*3440*/  IMAD.U32 R2, RZ, RZ, UR5 ;  /* 0x00000005ff027e24 */ /* 0x000fe4000f8e00ff */
[----:B-1----:R-:W-:-:S03]  /*3450*/  MOV R0, UR4 ;  /* 0x0000000400007c02 */ /* 0x002fc60008000f00 */
[----:B------:R-:W-:-:S07]  /*3460*/  SHF.L.U32 R3, R2, 0x1f, RZ ;  /* 0x0000001f02037819 */ /* 0x000fce00000006ff */
.L_x_49:
[----:B-1----:R1:W2:Y:S02]  /*3470*/  SYNCS.PHASECHK.TRANS64.TRYWAIT P0, [R0+URZ], R3 ;  /* 0x00000003000075a7 */ /* 0x0022a400080011ff */
[----:B--2---:R-:W-:Y:S05]  /*3480*/  @!P0 NANOSLEEP.SYNCS 0x989680 ;  /* 0x009896800000895d */ /* 0x004fea0003900000 */
[----:B------:R-:W2:Y:S02]  /*3490*/  @!P0 SYNCS.PHASECHK.TRANS64 P0, [R0+URZ], R3 ;  /* 0x00000003000085a7 */ /* 0x000ea400080010ff */
[----:B--2---:R-:W-:Y:S05]  /*34a0*/  @P0 EXIT ;  /* 0x000000000000094d */ /* 0x004fea0003800000 */
[----:B------:R-:W-:Y:S05]  /*34b0*/  BRA `(.L_x_49) ;  /* 0xfffffffc00ec7947 */ /* 0x000fea000383ffff */
.L_x_17:
[----:B------:R-:W2:Y:S02]  /*34c0*/  S2UR UR4, SR_CgaCtaId ;  /* 0x00000000000479c3 */ /* 0x000ea40000008800 */
[----:B--2---:R-:W-:-:S04]  /*34d0*/  UISETP.NE.AND UP0, UPT, UR4, URZ, UPT ;  /* 0x000000ff0400728c */ /* 0x004fc8000bf05270 */
[----:B------:R-:W-:-:S09]  /*34e0*/  UISETP.NE.OR UP0, UPT, UR15, 0x1, UP0 ;  /* 0x000000010f00788c */ /* 0x000fd20008705670 */
[----:B------:R-:W-:Y:S05]  /*34f0*/  BRA.U UP0, `(.L_x_50) ;  /* 0x0000000100b47547 */ /* 0x000fea000b800000 */
[----:B------:R-:W2:Y:S01]  /*3500*/  S2UR UR5, SR_CgaCtaId ;  /* 0x00000000000579c3 */ /* 0x000ea20000008800 */
[----:B------:R-:W-:Y:S01]  /*3510*/  UMOV UR4, 0x400 ;  /* 0x0000040000047882 */ /* 0x000fe20000000000 */
[----:B------:R-:W-:Y:S01]  /*3520*/  HFMA2 R3, -RZ, RZ, 0, 5.9604644775390625e-08 ;  /* 0x00000001ff037431 */ /* 0x000fe200000001ff */
[----:B------:R-:W-:Y:S01]  /*3530*/  ISETP.NE.AND P0, PT, R0, RZ, PT ;  /* 0x000000ff0000720c */ /* 0x000fe20003f05270 */
[----:B------:R-:W-:Y:S01]  /*3540*/  IMAD.MOV.U32 R8, RZ, RZ, RZ ;  /* 0x000000ffff087224 */ /* 0x000fe200078e00ff */
[----:B--2---:R-:W-:-:S04]  /*3550*/  ULEA UR4, UR5, UR4, 0x18 ;  /* 0x0000000405047291 */ /* 0x004fc8000f8ec0ff */
[----:B------:R-:W-:Y:S02]  /*3560*/  UIADD3 UR5, UPT, UPT, UR4, 0x148, URZ ;  /* 0x0000014804057890 */ /* 0x000fe4000fffe0ff */
[----:B------:R-:W-:Y:S02]  /*3570*/  UIADD3 UR8, UPT, UPT, UR4, 0x140, URZ ;  /* 0x0000014004087890 */ /* 0x000fe4000fffe0ff */
[----:B------:R-:W-:-:S12]  /*3580*/  UPRMT UR5, URZ, 0x654, UR5 ;  /* 0x00000654ff057896 */ /* 0x000fd80008000005 */
.L_x_53:
[----:B------:R-:W-:Y:S01]  /*3590*/  SHF.L.U32 R7, R3, 0x1f, RZ ;  /* 0x0000001f03077819 */ /* 0x000fe200000006ff */
[----:B------:R-:W-:Y:S02]  /*35a0*/  IMAD.U32 R9, RZ, RZ, UR8 ;  /* 0x00000008ff097e24 */ /* 0x000fe4000f8e00ff */
[----:B------:R-:W-:Y:S01]  /*35b0*/  @!P0 IMAD.MOV.U32 R5, RZ, RZ, 0x10 ;  /* 0x00000010ff058424 */ /* 0x000fe200078e00ff */
[----:B------:R-:W2:Y:S02]  /*35c0*/  SYNCS.PHASECHK.TRANS64.TRYWAIT P1, [UR4+0x148], R7 ;  /* 0x00014807ff0075a7 */ /* 0x000ea40008021104 */
[----:B------:R-:W-:-:S04]  /*35d0*/  PRMT R9, R0, 0x654, R9 ;  /* 0x0000065400097816 */ /* 0x000fc80000000009 */
[----:B------:R-:W-:Y:S01]  /*35e0*/  SEL R2, R9, R2, !P0 ;  /* 0x0000000209027207 */ /* 0x000fe20004000000 */
[----:B--2---:R-:W-:Y:S06]  /*35f0*/  @!P1 BRA `(.L_x_51) ;  /* 0x0000005800089947 */ /* 0x004fec0003800000 */
.L_x_155:
[----:B------:R-:W-:Y:S01]  /*3600*/  UIADD3 UR6, UPT, UPT, UR4, 0x180, URZ ;  /* 0x0000018004067890 */ /* 0x000fe2000fffe0ff */
[----:B------:R3:W-:Y:S01]  /*3610*/  @!P0 SYNCS.ARRIVE.TRANS64.RED RZ, [R2+URZ], R5 ;  /* 0x0000000502ff89a7 */ /* 0x0007e200080004ff */
[----:B------:R-:W-:Y:S01]  /*3620*/  UIADD3 UR7, UPT, UPT, UR4, 0x140, URZ ;  /* 0x0000014004077890 */ /* 0x000fe2000fffe0ff */
[----:B------:R-:W-:-:S08]  /*3630*/  LOP3.LUT R3, R3, 0x1, RZ, 0x3c, !PT ;  /* 0x0000000103037812 */ /* 0x000fd000078e3cff */
[----:B------:R-:W-:Y:S06]  /*3640*/  UGETNEXTWORKID.BROADCAST [UR6], [UR7] ;  /* 0x00000000060073ca */ /* 0x000fec0008000100 */
[----:B---3--:R-:W-:-:S04]  /*3650*/  SHF.L.U32 R5, R8, 0x1f, RZ ;  /* 0x0000001f08057819 */ /* 0x008fc800000006ff */
[----:B------:R-:W3:Y:S02]  /*3660*/  SYNCS.PHASECHK.TRANS64.TRYWAIT P1, [UR4+0x140], R5 ;  /* 0x00014005ff0075a7 */ /* 0x000ee40008021104 */
[----:B---3--:R-:W-:Y:S05]  /*3670*/  @!P1 BRA `(.L_x_52) ;  /* 0x0000005800009947 */ /* 0x008fea0003800000 */
.L_x_157:
[----:B--2---:R-:W2:Y:S01]  /*3680*/  LDS.128 R4, [UR4+0x180] ;  /* 0x00018004ff047984 */ /* 0x004ea20008000c00 */
[----:B------:R-:W-:Y:S01]  /*3690*/  LOP3.LUT R8, R8, 0x1, RZ, 0x3c, !PT ;  /* 0x0000000108087812 */ /* 0x000fe200078e3cff */
[----:B------:R-:W-:Y:S01]  /*36a0*/  @!PT LDS RZ, [RZ] ;  /* 0x00000000fffff984 */ /* 0x000fe20000000800 */
[----:B------:R-:W-:Y:S01]  /*36b0*/  @!PT LDS RZ, [RZ] ;  /* 0x00000000fffff984 */ /* 0x000fe20000000800 */
[----:B------:R-:W-:Y:S01]  /*36c0*/  @!PT LDS RZ, [RZ] ;  /* 0x00000000fffff984 */ /* 0x000fe20000000800 */
[----:B------:R-:W-:Y:S01]  /*36d0*/  @!PT LDS RZ, [RZ] ;  /* 0x00000000fffff984 */ /* 0x000fe20000000800 */
[----:B------:R3:W-:Y:S06]  /*36e0*/  MEMBAR.ALL.CTA ;  /* 0x0000000000007992 */ /* 0x0007ec0000008000 */
[----:B---3--:R-:W3:Y:S02]  /*36f0*/  FENCE.VIEW.ASYNC.S ;  /* 0x00000000000073c6 */ /* 0x008ee40000000000 */
[----:B---3--:R-:W-:Y:S01]  /*3700*/  SYNCS.ARRIVE.TRANS64.RED.A1T0 RZ, [UR5], RZ ;  /* 0x000000ffffff79a7 */ /* 0x008fe20008100405 */
[----:B--2---:R-:W-:-:S13]  /*3710*/  LOP3.LUT P1, RZ, R6, 0x1, RZ, 0xc0, !PT ;  /* 0x0000000106ff7812 */ /* 0x004fda000782c0ff */
[----:B------:R-:W-:Y:S05]  /*3720*/  @P1 BRA `(.L_x_53) ;  /* 0xfffffffc00981947 */ /* 0x000fea000383ffff */
[----:B------:R-:W-:-:S04]  /*3730*/  SHF.L.U32 R0, R3, 0x1f, RZ ;  /* 0x0000001f03007819 */ /* 0x000fc800000006ff */
[----:B------:R-:W2:Y:S02]  /*3740*/  SYNCS.PHASECHK.TRANS64 P0, [UR4+0x148], R0 ;  /* 0x00014800ff0075a7 */ /* 0x000ea40008001004 */
[----:B-12---:R-:W-:Y:S05]  /*3750*/  @P0 EXIT ;  /* 0x000000000000094d */ /* 0x006fea0003800000 */
[----:B------:R-:W-:-:S07]  /*3760*/  MOV R0, UR4 ;  /* 0x0000000400007c02 */ /* 0x000fce0008000f00 */
.L_x_54:
[----:B-1----:R-:W-:-:S04]  /*3770*/  SHF.L.U32 R5, R3, 0x1f, RZ ;  /* 0x0000001f03057819 */ /* 0x002fc800000006ff */
[----:B------:R1:W2:Y:S03]  /*3780*/  SYNCS.PHASECHK.TRANS64.TRYWAIT P0, [R0+URZ+0x148], R5 ;  /* 0x00014805000075a7 */ /* 0x0002a600080011ff */
[----:B--2---:R-:W-:Y:S05]  /*3790*/  @!P0 NANOSLEEP.SYNCS 0x989680 ;  /* 0x009896800000895d */ /* 0x004fea0003900000 */
[----:B------:R-:W2:Y:S02]  /*37a0*/  @!P0 SYNCS.PHASECHK.TRANS64 P0, [R0+URZ+0x148], R5 ;  /* 0x00014805000085a7 */ /* 0x000ea400080010ff */
[----:B--2---:R-:W-:Y:S05]  /*37b0*/  @P0 EXIT ;  /* 0x000000000000094d */ /* 0x004fea0003800000 */
[----:B------:R-:W-:Y:S05]  /*37c0*/  BRA `(.L_x_54) ;  /* 0xfffffffc00e87947 */ /* 0x000fea000383ffff */
.L_x_50:
[----:B------:R-:W-:-:S09]  /*37d0*/  UISETP.NE.AND UP0, UPT, UR15, URZ, UPT ;  /* 0x000000ff0f00728c */ /* 0x000fd2000bf05270 */
[----:B------:R-:W-:Y:S05]  /*37e0*/  BRA.U UP0, `(.L_x_55) ;  /* 0x0000000d00447547 */ /* 0x000fea000b800000 */
[----:B------:R-:W2:Y:S01]  /*37f0*/  S2UR UR7, SR_CgaCtaId ;  /* 0x00000000000779c3 */ /* 0x000ea20000008800 */
[----:B------:R-:W-:Y:S01]  /*3800*/  UMOV UR4, 0x40 ;  /* 0x0000004000047882 */ /* 0x000fe20000000000 */
[----:B------:R-:W-:Y:S01]  /*3810*/  NOP ;  /* 0x0000000000007918 */ /* 0x000fe20000000000 */
[----:B------:R-:W-:Y:S01]  /*3820*/  UMOV UR6, 0x400 ;  /* 0x0000040000067882 */ /* 0x000fe20000000000 */
[----:B--2---:R-:W-:Y:S02]  /*3830*/  ULEA UR5, UR7, UR4, 0x18 ;  /* 0x0000000407057291 */ /* 0x004fe4000f8ec0ff */
[----:B------:R-:W-:-:S07]  /*3840*/  ULEA UR6, UR7, UR6, 0x18 ;  /* 0x0000000607067291 */ /* 0x000fce000f8ec0ff */
[----:B------:R-:W2:Y:S02]  /*3850*/  LDS.U8 R0, [UR5+0x1c] ;  /* 0x00001c05ff007984 */ /* 0x000ea40008000000 */
[----:B--2---:R-:W-:-:S13]  /*3860*/  ISETP.NE.AND P0, PT, R0, RZ, PT ;  /* 0x000000ff0000720c */ /* 0x004fda0003f05270 */
[----:B------:R-:W-:Y:S05]  /*3870*/  @P0 BRA `(.L_x_56) ;  /* 0x0000000000580947 */ /* 0x000fea0003800000 */
[----:B------:R-:W-:-:S13]  /*3880*/  ELECT P0, URZ, PT ;  /* 0x0000000000ff782f */ /* 0x000fda0003800000 */
[----:B------:R-:W-:Y:S05]  /*3890*/  @!P0 BRA `(.L_x_57) ;  /* 0x0000000000608947 */ /* 0x000fea0003800000 */
[----:B------:R-:W-:Y:S01]  /*38a0*/  UMOV UR4, 0x10 ;  /* 0x0000001000047882 */ /* 0x000fe20000000000 */
[----:B------:R-:W-:Y:S01]  /*38b0*/  HFMA2 R0, -RZ, RZ, 0, 5.9604644775390625e-08 ;  /* 0x00000001ff007431 */ /* 0x000fe200000001ff */
[----:B------:R-:W-:-:S03]  /*38c0*/  MOV R2, 0xffff ;  /* 0x0000ffff00027802 */ /* 0x000fc60000000f00 */
[----:B------:R-:W-:Y:S04]  /*38d0*/  DEPBAR.LE SB2, 0x36 ;  /* 0x0000ad800000791a */ /* 0x000fe80000000000 */
[----:B------:R-:W2:Y:S02]  /*38e0*/  UTCATOMSWS.FIND_AND_SET.ALIGN UP0, UR4, UR4 ;  /* 0x00000004000475e3 */ /* 0x000ea40008000800 */
[----:B--2---:R-:W-:Y:S01]  /*38f0*/  MOV R3, UR4 ;  /* 0x0000000400037c02 */ /* 0x004fe20008000f00 */
[----:B------:R-:W-:Y:S06]  /*3900*/  BRA.U UP0, `(.L_x_58) ;  /* 0x0000000100187547 */ /* 0x000fec000b800000 */
.L_x_59:
[----:B------:R-:W-:Y:S05]  /*3910*/  NANOSLEEP 0x64 ;  /* 0x000000640000795d */ /* 0x000fea0003800000 */
[----:B------:R-:W-:-:S05]  /*3920*/  UMOV UR4, 0x10 ;  /* 0x0000001000047882 */ /* 0x000fca0000000000 */
[----:B------:R-:W-:Y:S04]  /*3930*/  DEPBAR.LE SB2, 0x36 ;  /* 0x0000ad800000791a */ /* 0x000fe80000000000 */
[----:B------:R-:W2:Y:S02]  /*3940*/  UTCATOMSWS.FIND_AND_SET.ALIGN UP0, UR4, UR4 ;  /* 0x00000004000475e3 */ /* 0x000ea40008000800 */
[----:B--2---:R-:W-:Y:S01]  /*3950*/  MOV R3, UR4 ;  /* 0x0000000400037c02 */ /* 0x004fe20008000f00 */
[----:B------:R-:W-:Y:S05]  /*3960*/  BRA.U !UP0, `(.L_x_59) ;  /* 0xfffffffd08e87547 */ /* 0x000fea000b83ffff */
.L_x_58:
[-C--:B------:R-:W-:Y:S02]  /*3970*/  SHF.L.U32 R2, R2, R3.reuse, RZ ;  /* 0x0000000302027219 */ /* 0x080fe400000006ff */
[----:B------:R-:W-:Y:S01]  /*3980*/  SHF.L.U32 R0, R0, R3, RZ ;  /* 0x0000000300007219 */ /* 0x000fe200000006ff */
[----:B------:R-:W-:Y:S02]  /*3990*/  IMAD.SHL.U32 R3, R3, 0x20, RZ ;  /* 0x0000002003037824 */ /* 0x000fe400078e00ff */
[----:B------:R2:W-:Y:S04]  /*39a0*/  ATOMS.OR RZ, [UR5+0x14], R2 ;  /* 0x00001402ffff798c */ /* 0x0005e8000b000005 */
[----:B------:R2:W-:Y:S04]  /*39b0*/  ATOMS.OR RZ, [UR5+0x18], R0 ;  /* 0x00001800ffff798c */ /* 0x0005e8000b000005 */
[----:B------:R2:W-:Y:S01]  /*39c0*/  STS [UR6+0x190], R3 ;  /* 0x00019003ff007988 */ /* 0x0005e20008000806 */
[----:B------:R-:W-:Y:S05]  /*39d0*/  BRA `(.L_x_57) ;  /* 0x0000000000107947 */ /* 0x000fea0003800000 */
.L_x_56:
[----:B------:R-:W-:Y:S02]  /*39e0*/  MOV R0, 0xffffffff ;  /* 0xffffffff00007802 */ /* 0x000fe40000000f00 */
[----:B------:R-:W-:-:S03]  /*39f0*/  MOV R2, 0x3a20 ;  /* 0x00003a2000027802 */ /* 0x000fc60000000f00 */
[----:B------:R2:W-:Y:S04]  /*3a00*/  STS [UR6+0x190], R0 ;  /* 0x00019000ff007988 */ /* 0x0005e80008000806 */
[----:B-12--5:R-:W-:Y:S05]  /*3a10*/  CALL.REL.NOINC `($__internal_1_$__cuda_sm10x_tcgen05_guardrail_trap_phase_invalid_during_alloc) ;  /* 0x0000005800947944 */ /* 0x026fea0003c00000 */
.L_x_57:
[----:B------:R-:W-:Y:S05]  /*3a20*/  WARPSYNC.ALL ;  /* 0x0000000000007948 */ /* 0x000fea0003800000 */
[----:B------:R-:W3:Y:S01]  /*3a30*/  S2UR UR4, SR_CgaCtaId ;  /* 0x00000000000479c3 */ /* 0x000ee20000008800 */
[----:B------:R-:W-:Y:S01]  /*3a40*/  UMOV UR18, 0x400 ;  /* 0x0000040000127882 */ /* 0x000fe20000000000 */
[----:B------:R-:W-:-:S06]  /*3a50*/  NOP ;  /* 0x0000000000007918 */ /* 0x000fcc0000000000 */
[----:B------:R-:W-:Y:S06]  /*3a60*/  BAR.ARV 0x6, 0xa0 ;  /* 0x0182800000007b1d */ /* 0x000fec0000002000 */
[----:B------:R-:W4:Y:S01]  /*3a70*/  LDCU.64 UR6, c[0x0][0x388] ;  /* 0x00007100ff0677ac */ /* 0x000f220008000a00 */
[----:B------:R-:W-:Y:S01]  /*3a80*/  IMAD.MOV.U32 R8, RZ, RZ, 0x1 ;  /* 0x00000001ff087424 */ /* 0x000fe200078e00ff */
[----:B------:R-:W1:Y:S01]  /*3a90*/  LDCU.64 UR8, c[0x0][0x390] ;  /* 0x00007200ff0877ac */ /* 0x000e620008000a00 */
[----:B------:R-:W-:Y:S01]  /*3aa0*/  UMOV UR21, URZ ;  /* 0x000000ff00157c82 */ /* 0x000fe20008000000 */
[----:B------:R-:W-:Y:S01]  /*3ab0*/  UMOV UR17, URZ ;  /* 0x000000ff00117c82 */ /* 0x000fe20008000000 */
[----:B---3--:R-:W-:Y:S01]  /*3ac0*/  ULEA UR18, UR4, UR18, 0x18 ;  /* 0x0000001204127291 */ /* 0x008fe2000f8ec0ff */
[----:B------:R-:W-:Y:S01]  /*3ad0*/  UMOV UR26, 0x0 ;  /* 0x00000000001a7882 */ /* 0x000fe20000000000 */
[----:B------:R-:W-:-:S02]  /*3ae0*/  UMOV UR27, 0x8110490 ;  /* 0x08110490001b7882 */ /* 0x000fc40000000000 */
[----:B------:R-:W-:Y:S01]  /*3af0*/  UIADD3 UR20, UPT, UPT, UR18, 0x26400, URZ ;  /* 0x0002640012147890 */ /* 0x000fe2000fffe0ff */
[----:B------:R-:W-:Y:S01]  /*3b00*/  UMOV UR24, 0x0 ;  /* 0x0000000000187882 */ /* 0x000fe20000000000 */
[----:B------:R-:W-:Y:S01]  /*3b10*/  UMOV UR25, 0x8110490 ;  /* 0x0811049000197882 */ /* 0x000fe20000000000 */
[----:B----4-:R-:W-:Y:S02]  /*3b20*/  UIADD3 UR4, UPT, UPT, UR6, 0x1f, URZ ;  /* 0x0000001f06047890 */ /* 0x010fe4000fffe0ff */
[----:B------:R-:W2:Y:S01]  /*3b30*/  LDS R9, [UR18+0x190] ;  /* 0x00019012ff097984 */ /* 0x000ea20008000800 */
[----:B------:R-:W-:Y:S02]  /*3b40*/  USHF.R.U32.HI UR20, URZ, 0x4, UR20 ;  /* 0x00000004ff147899 */ /* 0x000fe40008011614 */
[----:B------:R-:W-:Y:S02]  /*3b50*/  USHF.R.S32.HI UR5, URZ, 0x1f, UR4 ;  /* 0x0000001fff057899 */ /* 0x000fe40008011404 */
[----:B------:R-:W-:-:S02]  /*3b60*/  ULOP3.LUT UR20, UR20, 0x3fff, URZ, 0xc0, !UPT ;  /* 0x00003fff14147892 */ /* 0x000fc4000f8ec0ff */
[----:B------:R-:W-:Y:S02]  /*3b70*/  ULEA.HI UR4, UR5, UR4, URZ, 0x5 ;  /* 0x0000000405047291 */ /* 0x000fe4000f8f28ff */
[----:B------:R-:W-:Y:S02]  /*3b80*/  UIADD3 UR5, UPT, UPT, UR18, 0x6400, URZ ;  /* 0x0000640012057890 */ /* 0x000fe4000fffe0ff */
[----:B------:R-:W-:Y:S02]  /*3b90*/  USHF.R.S32.HI UR4, URZ, 0x5, UR4 ;  /* 0x00000005ff047899 */ /* 0x000fe40008011404 */
[----:B------:R-:W-:Y:S02]  /*3ba0*/  USHF.R.U32.HI UR5, URZ, 0x4, UR5 ;  /* 0x00000004ff057899 */ /* 0x000fe40008011605 */
[----:B------:R-:W-:Y:S02]  /*3bb0*/  UIMAD UR4, UR4, UR7, URZ ;  /* 0x00000007040472a4 */ /* 0x000fe4000f8e02ff */
[----:B------:R-:W-:-:S02]  /*3bc0*/  ULOP3.LUT UR5, UR5, 0x3fff, URZ, 0xc0, !UPT ;  /* 0x00003fff05057892 */ /* 0x000fc4000f8ec0ff */
[----:B-1----:R-:W-:Y:S02]  /*3bd0*/  UIMAD UR4, UR4, UR8, URZ ;  /* 0x00000008040472a4 */ /* 0x002fe4000f8e02ff */
[----:B------:R-:W-:Y:S02]  /*3be0*/  ULOP3.LUT UR19, UR5, 0x10000, URZ, 0xfc, !UPT ;  /* 0x0001000005137892 */ /* 0x000fe4000f8efcff */
[----:B------:R-:W-:Y:S02]  /*3bf0*/  UIMAD UR6, UR4, UR9, URZ ;  /* 0x00000009040672a4 */ /* 0x000fe4000f8e02ff */
[----:B------:R-:W-:Y:S02]  /*3c00*/  UIADD3 UR4, UPT, UPT, UR18, 0x148, URZ ;  /* 0x0000014812047890 */ /* 0x000fe4000fffe0ff */
[----:B------:R-:W-:Y:S02]  /*3c10*/  UIADD3 UR23, UPT, UPT, UR6, -0x1, URZ ;  /* 0xffffffff06177890 */ /* 0x000fe4000fffe0ff */
[----:B------:R-:W-:-:S02]  /*3c20*/  UPRMT UR28, URZ, 0x654, UR4 ;  /* 0x00000654ff1c7896 */ /* 0x000fc40008000004 */
[----:B------:R-:W-:Y:S01]  /*3c30*/  UISETP.GE.AND UP3, UPT, UR6, 0x1, UPT ;  /* 0x000000010600788c */ /* 0x000fe2000bf66270 */
[C---:B--2---:R-:W-:Y:S01]  /*3c40*/  VIADD R3, R9.reuse, 0x40 ;  /* 0x0000004009037836 */ /* 0x044fe20000000000 */
[----:B------:R-:W-:-:S04]  /*3c50*/  LOP3.LUT R2, R9, 0xffff, RZ, 0xc0, !PT ;  /* 0x0000ffff09027812 */ /* 0x000fc800078ec0ff */
[----:B------:R-:W-:-:S05]  /*3c60*/  LOP3.LUT R3, R3, 0xffff, RZ, 0xc0, !PT ;  /* 0x0000ffff03037812 */ /* 0x000fca00078ec0ff */
[----:B------:R1:W-:Y:S02]  /*3c70*/  STL.64 [R1], R2 ;  /* 0x0000000201007387 */ /* 0x0003e40000100a00 */
[----:B-1----:R-:W-:-:S07]  /*3c80*/  CS2R R2, SRZ ;  /* 0x0000000000027805 */ /* 0x002fce000001ff00 */
.L_x_66:
[----:B-1----:R-:W-:-:S04]  /*3c90*/  SHF.L.U32 R5, R3, 0x1f, RZ ;  /* 0x0000001f03057819 */ /* 0x002fc800000006ff */
[----:B------:R-:W1:Y:S02]  /*3ca0*/  SYNCS.PHASECHK.TRANS64.TRYWAIT P0, [UR18+0x140], R5 ;  /* 0x00014005ff0075a7 */ /* 0x000e640008001112 */
[----:B-12-4-:R-:W-:Y:S05]  /*3cb0*/  @!P0 BRA `(.L_x_60) ;  /* 0x0000005000888947 */ /* 0x016fea0003800000 */
.L_x_159:
[----:B-1----:R-:W1:Y:S01]  /*3cc0*/  LDS.128 R4, [UR18+0x180] ;  /* 0x00018012ff047984 */ /* 0x002e620008000c00 */
[----:B------:R-:W-:Y:S01]  /*3cd0*/  ULEA UR22, UR21, UR18, 0x3 ;  /* 0x0000001215167291 */ /* 0x000fe2000f8e18ff */
[----:B------:R-:W-:Y:S01]  /*3ce0*/  SHF.L.U32 R0, R8, 0x1f, RZ ;  /* 0x0000001f08007819 */ /* 0x000fe200000006ff */
[----:B------:R-:W-:Y:S01]  /*3cf0*/  @!PT LDS RZ, [RZ] ;  /* 0x00000000fffff984 */ /* 0x000fe20000000800 */
[----:B------:R-:W-:Y:S01]  /*3d00*/  @!PT LDS RZ, [RZ] ;  /* 0x00000000fffff984 */ /* 0x000fe20000000800 */
[----:B------:R-:W-:Y:S01]  /*3d10*/  @!PT LDS RZ, [RZ] ;  /* 0x00000000fffff984 */ /* 0x000fe20000000800 */
[----:B------:R-:W-:Y:S01]  /*3d20*/  @!PT LDS RZ, [RZ] ;  /* 0x00000000fffff984 */ /* 0x000fe20000000800 */
[----:B------:R2:W-:Y:S06]  /*3d30*/  MEMBAR.ALL.CTA ;  /* 0x0000000000007992 */ /* 0x0005ec0000008000 */
[----:B--2---:R-:W2:Y:S02]  /*3d40*/  FENCE.VIEW.ASYNC.S ;  /* 0x00000000000073c6 */ /* 0x004ea40000000000 */
[----:B--2---:R-:W-:Y:S01]  /*3d50*/  SYNCS.ARRIVE.TRANS64.RED.A1T0 RZ, [UR28], RZ ;  /* 0x000000ffffff79a7 */ /* 0x004fe2000810041c */
[----:B------:R-:W2:Y:S01]  /*3d60*/  SYNCS.PHASECHK.TRANS64.TRYWAIT P0, [UR22+0x160], R0 ;  /* 0x00016000ff0075a7 */ /* 0x000ea20008001116 */
[----:B-1----:R-:W-:Y:S01]  /*3d70*/  LOP3.LUT P2, RZ, R6, 0x1, RZ, 0xc0, !PT ;  /* 0x0000000106ff7812 */ /* 0x002fe2000784c0ff */
[----:B--2---:R-:W-:-:S12]  /*3d80*/  @!P0 BRA `(.L_x_61) ;  /* 0x00000050006c8947 */ /* 0x004fd80003800000 */
.L_x_161:
[----:B------:R-:W-:Y:S05]  /*3d90*/  BRA.U !UP3, `(.L_x_62) ;  /* 0x000000010bc87547 */ /* 0x000fea000b800000 */
[----:B-1----:R-:W-:Y:S01]  /*3da0*/  IMAD.U32 R0, RZ, RZ, UR21 ;  /* 0x00000015ff007e24 */ /* 0x002fe2000f8e00ff */
[----:B------:R-:W-:-:S04]  /*3db0*/  ULEA UR4, UR17, UR18, 0x3 ;  /* 0x0000001211047291 */ /* 0x000fc8000f8e18ff */
[----:B------:R-:W-:Y:S02]  /*3dc0*/  LEA R4, R0, R1, 0x2 ;  /* 0x0000000100047211 */ /* 0x000fe400078e10ff */
[----:B------:R-:W-:-:S04]  /*3dd0*/  SHF.L.U32 R0, R2, 0x1f, RZ ;  /* 0x0000001f02007819 */ /* 0x000fc800000006ff */
[----:B------:R-:W5:Y:S01]  /*3de0*/  LDL R4, [R4] ;  /* 0x0000000004047983 */ /* 0x000f620000100800 */
[----:B------:R1:W2:Y:S01]  /*3df0*/  SYNCS.PHASECHK.TRANS64.TRYWAIT P1, [UR4], R0 ;  /* 0x00000000ff0075a7 */ /* 0x0002a20008021104 */
[----:B------:R-:W-:Y:S01]  /*3e00*/  UPLOP3.LUT UP2, UPT, UPT, UPT, UPT, 0x40, 0x4 ;  /* 0x000000000004789c */ /* 0x000fe20003f4e870 */
[----:B------:R-:W-:Y:S01]  /*3e10*/  UMOV UR15, UR23 ;  /* 0x00000017000f7c82 */ /* 0x000fe20008000000 */
[----:B------:R-:W-:-:S09]  /*3e20*/  UMOV UR8, UR17 ;  /* 0x0000001100087c82 */ /* 0x000fd20008000000 */
.L_x_65:
[----:B------:R-:W-:Y:S01]  /*3e30*/  ULEA UR16, UR8, UR18, 0x3 ;  /* 0x0000001208107291 */ /* 0x000fe2000f8e18ff */
[----:B--234-:R-:W-:Y:S11]  /*3e40*/  @P1 BRA `(.L_x_63) ;  /* 0x00000000000c1947 */ /* 0x01cff60003800000 */
[----:B------:R-:W-:Y:S04]  /*3e50*/  SHF.L.U32 R5, R2, 0x1f, RZ ;  /* 0x0000001f02057819 */ /* 0x000fe800000006ff */
[----:B------:R-:W2:Y:S02]  /*3e60*/  SYNCS.PHASECHK.TRANS64.TRYWAIT P0, [UR16], R5 ;  /* 0x00000005ff0075a7 */ /* 0x000ea40008001110 */
[----:B--2---:R-:W-:Y:S05]  /*3e70*/  @!P0 BRA `(.L_x_64) ;  /* 0x0000005000488947 */ /* 0x004fea0003800000 */
.L_x_63:
[----:B------:R-:W-:Y:S01]  /*3e80*/  UISETP.NE.AND UP0, UPT, UR15, URZ, UPT ;  /* 0x000000ff0f00728c */ /* 0x000fe2000bf05270 */
[----:B------:R-:W-:Y:S01]  /*3e90*/  PLOP3.LUT P1, PT, PT, PT, PT, 0x80, 0x8 ;  /* 0x000000000008781c */ /* 0x000fe20003f2f070 */
[----:B------:R-:W-:Y:S02]  /*3ea0*/  UIADD3 UR4, UPT, UPT, UR8, 0x1, URZ ;  /* 0x0000000108047890 */ /* 0x000fe4000fffe0ff */
[----:B------:R-:W-:Y:S02]  /*3eb0*/  ULEA UR10, UR8, UR20, 0x8 ;  /* 0x00000014080a7291 */ /* 0x000fe4000f8e40ff */
[----:B------:R-:W-:Y:S01]  /*3ec0*/  UISETP.NE.AND UP1, UPT, UR4, 0x10, UPT ;  /* 0x000000100400788c */ /* 0x000fe2000bf25270 */
[----:B------:R-:W-:Y:S01]  /*3ed0*/  PLOP3.LUT P0, PT, PT, PT, UP0, 0x80, 0x8 ;  /* 0x000000000008781c */ /* 0x000fe20003f0f008 */
[----:B------:R-:W-:Y:S02]  /*3ee0*/  ULEA UR8, UR8, UR19, 0x9 ;  /* 0x0000001308087291 */ /* 0x000fe4000f8e48ff */
[----:B------:R-:W-:Y:S02]  /*3ef0*/  USEL UR5, URZ, 0x1, UP1 ;  /* 0x00000001ff057887 */ /* 0x000fe40008800000 */
[----:B------:R-:W-:Y:S02]  /*3f00*/  USEL UR17, UR4, URZ, UP1 ;  /* 0x000000ff04117287 */ /* 0x000fe40008800000 */
[----:B------:R-:W-:Y:S02]  /*3f10*/  UIADD3 UR12, UPT, UPT, UR10, 0x80, URZ ;  /* 0x000000800a0c7890 */ /* 0x000fe4000fffe0ff */
[----:B------:R-:W-:Y:S01]  /*3f20*/  @UP0 ULEA UR4, UR17, UR18, 0x3 ;  /* 0x0000001211040291 */ /* 0x000fe2000f8e18ff */
[----:B------:R-:W-:Y:S01]  /*3f30*/  LOP3.LUT R2, R2, UR5, RZ, 0x3c, !PT ;  /* 0x0000000502027c12 */ /* 0x000fe2000f8e3cff */
[----:B------:R-:W-:Y:S02]  /*3f40*/  UIADD3 UR6, UPT, UPT, UR8, 0x2, URZ ;  /* 0x0000000208067890 */ /* 0x000fe4000fffe0ff */
[----:B------:R-:W-:Y:S01]  /*3f50*/  UIADD3 UR5, UPT, UPT, UR16, 0x80, URZ ;  /* 0x0000008010057890 */ /* 0x000fe2000fffe0ff */
[----:B-1----:R-:W-:Y:S01]  /*3f60*/  @P0 SHF.L.U32 R0, R2, 0x1f, RZ ;  /* 0x0000001f02000819 */ /* 0x002fe200000006ff */
[----:B------:R-:W-:Y:S01]  /*3f70*/  UMOV UR11, 0x40004040 ;  /* 0x40004040000b7882 */ /* 0x000fe20000000000 */
[----:B------:R-:W-:Y:S01]  /*3f80*/  UMOV UR9, 0x80004020 ;  /* 0x8000402000097882 */ /* 0x000fe20000000000 */
[----:B------:R-:W-:Y:S01]  /*3f90*/  UMOV UR13, 0x40004040 ;  /* 0x40004040000d7882 */ /* 0x000fe20000000000 */
[----:B------:R3:W4:Y:S01]  /*3fa0*/  @P0 SYNCS.PHASECHK.TRANS64.TRYWAIT P1, [UR4], R0 ;  /* 0x00000000ff0005a7 */ /* 0x0007220008021104 */
[----:B------:R-:W-:Y:S11]  /*3fb0*/  ELECT P0, URZ, PT ;  /* 0x0000000000ff782f */ /* 0x000ff60003800000 */
[----:B------:R-:W-:Y:S02]  /*3fc0*/  @!UPT UIADD3 URZ, UPT, UPT, URZ, URZ, URZ ;  /* 0x000000fffffff290 */ /* 0x000fe4000fffe0ff */
[C---:B-----5:R-:W-:Y:S02]  /*3fd0*/  @P0 R2UR.BROADCAST UR4, R4.reuse ;  /* 0x00000000040402ca */ /* 0x060fe400008e0000 */
[----:B------:R-:W-:Y:S11]  /*3fe0*/  ELECT P0, URZ, PT ;  /* 0x0000000000ff782f */ /* 0x000ff60003800000 */
[----:B------:R-:W-:Y:S02]  /*3ff0*/  @!UPT UIADD3 URZ, UPT, UPT, URZ, URZ, URZ ;  /* 0x000000fffffff290 */ /* 0x000fe4000fffe0ff */
[----:B------:R-:W-:Y:S01]  /*4000*/  @P0 R2UR.BROADCAST UR14, R4 ;  /* 0x00000000040e02ca */ /* 0x000fe200008e0000 */
[----:B------:R-:W-:Y:S01]  /*4010*/  UMOV UR7, 0x80004020 ;  /* 0x8000402000077882 */ /* 0x000fe20000000000 */
[----:B------:R1:W-:Y:S01]  /*4020*/  UTCHMMA gdesc[UR8], gdesc[UR10], tmem[UR4], tmem[UR26], idesc[UR27], UP2 ;  /* 0x00ff1a0a080075ea */ /* 0x0003e20009000004 */
[----:B------:R-:W-:Y:S10]  /*4030*/  UPLOP3.LUT UP2, UPT, UPT, UPT, UPT, 0x80, 0x8 ;  /* 0x000000000008789c */ /* 0x000ff40003f4f070 */
[----:B------:R3:W-:Y:S01]  /*4040*/  UTCHMMA gdesc[UR6], gdesc[UR12], tmem[UR14], tmem[UR24], idesc[UR25], UPT ;  /* 0x00ff180c060075ea */ /* 0x0007e2000b80000e */
[----:B------:R3:W-:Y:S01]  /*4050*/  UTCBAR [UR5], URZ ;  /* 0x000000ff050073e9 */ /* 0x0007e200080000ff */
[----:B-1----:R-:W-:Y:S02]  /*4060*/  UIADD3 UR4, UPT, UPT, UR15, 0x1, URZ ;  /* 0x000000010f047890 */ /* 0x002fe4000fffe0ff */
[----:B------:R-:W-:Y:S02]  /*4070*/  UIADD3 UR9, UPT, UPT, UR15, -0x1, URZ ;  /* 0xffffffff0f097890 */ /* 0x000fe4000fffe0ff */
[----:B------:R-:W-:Y:S01]  /*4080*/  UISETP.GT.U32.AND UP0, UPT, UR4, 0x1, UPT ;  /* 0x000000010400788c */ /* 0x000fe2000bf04070 */
[----:B------:R-:W-:Y:S04]  /*4090*/  UMOV UR8, UR17 ;  /* 0x0000001100087c82 */ /* 0x000fe80008000000 */
[----:B------:R-:W-:Y:S04]  /*40a0*/  UMOV UR15, UR9 ;  /* 0x00000009000f7c82 */ /* 0x000fe80008000000 */
[----:B------:R-:W-:Y:S05]  /*40b0*/  BRA.U UP0, `(.L_x_65) ;  /* 0xfffffffd005c7547 */ /* 0x000fea000b83ffff */
.L_x_62:
[----:B------:R-:W-:Y:S01]  /*40c0*/  UIADD3 UR4, UPT, UPT, UR21, 0x1, URZ ;  /* 0x0000000115047890 */ /* 0x000fe2000fffe0ff */
[----:B------:R-:W-:Y:S01]  /*40d0*/  LOP3.LUT R3, R3, 0x1, RZ, 0x3c, !PT ;  /* 0x0000000103037812 */ /* 0x000fe200078e3cff */
[----:B---3--:R-:W-:Y:S02]  /*40e0*/  UIADD3 UR5, UPT, UPT, UR22, 0x150, URZ ;  /* 0x0000015016057890 */ /* 0x008fe4000fffe0ff */
[----:B------:R-:W-:-:S04]  /*40f0*/  UISETP.NE.AND UP0, UPT, UR4, 0x2, UPT ;  /* 0x000000020400788c */ /* 0x000fc8000bf05270 */
[----:B------:R-:W-:Y:S02]  /*4100*/  USEL UR6, URZ, 0x1, UP0 ;  /* 0x00000001ff067887 */ /* 0x000fe40008000000 */
[----:B------:R-:W-:Y:S01]  /*4110*/  USEL UR21, UR4, URZ, UP0 ;  /* 0x000000ff04157287 */ /* 0x000fe20008000000 */
[----:B------:R2:W-:Y:S03]  /*4120*/  UTCBAR [UR5], URZ ;  /* 0x000000ff050073e9 */ /* 0x0005e600080000ff */
[----:B------:R-:W-:Y:S01]  /*4130*/  LOP3.LUT R8, R8, UR6, RZ, 0x3c, !PT ;  /* 0x0000000608087c12 */ /* 0x000fe2000f8e3cff */
[----:B------:R-:W-:Y:S07]  /*4140*/  @P2 BRA `(.L_x_66) ;  /* 0xfffffff800d02947 */ /* 0x000fee000383ffff */
[----:B------:R-:W3:Y:S01]  /*4150*/  S2UR UR6, SR_CgaCtaId ;  /* 0x00000000000679c3 */ /* 0x000ee20000008800 */
[----:B------:R-:W-:Y:S01]  /*4160*/  ELECT P0, URZ, PT ;  /* 0x0000000000ff782f */ /* 0x000fe20003800000 */
[----:B-1----:R-:W-:Y:S01]  /*4170*/  IMAD.MOV.U32 R0, RZ, RZ, 0x1 ;  /* 0x00000001ff007424 */ /* 0x002fe200078e00ff */
[----:B------:R-:W-:Y:S01]  /*4180*/  UIADD3 UR18, UPT, UPT, UR18, 0x160, URZ ;  /* 0x0000016012127890 */ /* 0x000fe2000fffe0ff */
[----:B------:R-:W-:Y:S01]  /*4190*/  SHF.L.U32 R3, R8, 0x1f, RZ ;  /* 0x0000001f08037819 */ /* 0x000fe200000006ff */
[----:B------:R-:W-:-:S03]  /*41a0*/  UMOV UR4, 0x40 ;  /* 0x0000004000047882 */ /* 0x000fc60000000000 */
[----:B------:R-:W-:Y:S01]  /*41b0*/  UVIRTCOUNT.DEALLOC.SMPOOL 0x80 ;  /* 0x000000800000784c */ /* 0x000fe20000000000 */
[----:B---3--:R-:W-:Y:S02]  /*41c0*/  ULEA UR6, UR6, UR4, 0x18 ;  /* 0x0000000406067291 */ /* 0x008fe4000f8ec0ff */
[----:B------:R-:W-:-:S07]  /*41d0*/  ULEA UR4, UR21, UR18, 0x3 ;  /* 0x0000001215047291 */ /* 0x000fce000f8e18ff */
[----:B------:R1:W-:Y:S02]  /*41e0*/  @P0 STS.U8 [UR6+0x1c], R0 ;  /* 0x00001c00ff000988 */ /* 0x0003e40008000006 */
[----:B------:R-:W3:Y:S02]  /*41f0*/  SYNCS.PHASECHK.TRANS64.TRYWAIT P0, [UR4], R3 ;  /* 0x00000003ff0075a7 */ /* 0x000ee40008001104 */
[----:B-1-3--:R-:W-:Y:S05]  /*4200*/  @!P0 BRA `(.L_x_67) ;  /* 0x0000004c007c8947 */ /* 0x00afea0003800000 */
.L_x_164:
[----:B------:R-:W-:-:S04]  /*4210*/  UIADD3 UR4, UPT, UPT, UR21, 0x1, URZ ;  /* 0x0000000115047890 */ /* 0x000fc8000fffe0ff */
[----:B------:R-:W-:-:S04]  /*4220*/  UISETP.NE.AND UP0, UPT, UR4, 0x2, UPT ;  /* 0x000000020400788c */ /* 0x000fc8000bf05270 */
[----:B--2---:R-:W-:Y:S02]  /*4230*/  USEL UR5, URZ, 0x1, UP0 ;  /* 0x00000001ff057887 */ /* 0x004fe40008000000 */
[----:B------:R-:W-:-:S04]  /*4240*/  USEL UR4, UR4, URZ, UP0 ;  /* 0x000000ff04047287 */ /* 0x000fc80008000000 */
[----:B------:R-:W-:Y:S01]  /*4250*/  ULEA UR4, UR4, UR18, 0x3 ;  /* 0x0000001204047291 */ /* 0x000fe2000f8e18ff */
[----:B-1----:R-:W-:-:S04]  /*4260*/  LOP3.LUT R3, R8, UR5, RZ, 0x3c, !PT ;  /* 0x0000000508037c12 */ /* 0x002fc8000f8e3cff */
[----:B------:R-:W-:-:S04]  /*4270*/  SHF.L.U32 R3, R3, 0x1f, RZ ;  /* 0x0000001f03037819 */ /* 0x000fc800000006ff */
[----:B------:R-:W1:Y:S02]  /*4280*/  SYNCS.PHASECHK.TRANS64.TRYWAIT P0, [UR4], R3 ;  /* 0x00000003ff0075a7 */ /* 0x000e640008001104 */
[----:B-1----:R-:W-:Y:S05]  /*4290*/  @!P0 BRA `(.L_x_68) ;  /* 0x0000004c00708947 */ /* 0x002fea0003800000 */
.L_x_166:
[----:B------:R-:W-:Y:S01]  /*42a0*/  NOP ;  /* 0x0000000000007918 */ /* 0x000fe20000000000 */
[----:B-1----:R-:W1:Y:S01]  /*42b0*/  LDS R0, [UR6+0x14] ;  /* 0x00001406ff007984 */ /* 0x002e620008000800 */
[----:B------:R-:W-:Y:S01]  /*42c0*/  LOP3.LUT R2, R9, 0xffff, RZ, 0xc0, !PT ;  /* 0x0000ffff09027812 */ /* 0x000fe200078ec0ff */
[----:B------:R-:W-:Y:S02]  /*42d0*/  IMAD.MOV.U32 R3, RZ, RZ, 0xffff ;  /* 0x0000ffffff037424 */ /* 0x000fe400078e00ff */
[----:B------:R-:W-:Y:S01]  /*42e0*/  IMAD.MOV.U32 R5, RZ, RZ, 0x1 ;  /* 0x00000001ff057424 */ /* 0x000fe200078e00ff */
[----:B------:R-:W-:-:S04]  /*42f0*/  SHF.R.U32.HI R2, RZ, 0x5, R2 ;  /* 0x00000005ff027819 */ /* 0x000fc80000011602 */
[-C--:B------:R-:W-:Y:S02]  /*4300*/  SHF.L.U32 R3, R3, R2.reuse, RZ ;  /* 0x0000000203037219 */ /* 0x080fe400000006ff */
[----:B------:R-:W-:Y:S02]  /*4310*/  SHF.L.U32 R5, R5, R2, RZ ;  /* 0x0000000205057219 */ /* 0x000fe400000006ff */
[----:B-1----:R-:W-:-:S04]  /*4320*/  LOP3.LUT R0, R0, R3, RZ, 0xc0, !PT ;  /* 0x0000000300007212 */ /* 0x002fc800078ec0ff */
[----:B------:R-:W-:-:S13]  /*4330*/  ISETP.NE.AND P0, PT, R0, R3, PT ;  /* 0x000000030000720c */ /* 0x000fda0003f05270 */
[----:B------:R-:W-:Y:S05]  /*4340*/  @P0 BRA `(.L_x_69) ;  /* 0x00000000005c0947 */ /* 0x000fea0003800000 */
[----:B------:R-:W1:Y:S02]  /*4350*/  LDS R0, [UR6+0x18] ;  /* 0x00001806ff007984 */ /* 0x000e640008000800 */
[----:B-1----:R-:W-:-:S04]  /*4360*/  LOP3.LUT R0, R0, R5, RZ, 0xc0, !PT ;  /* 0x0000000500007212 */ /* 0x002fc800078ec0ff */
[----:B------:R-:W-:-:S13]  /*4370*/  ISETP.NE.AND P0, PT, R0, R5, PT ;  /* 0x000000050000720c */ /* 0x000fda0003f05270 */
[----:B------:R-:W-:Y:S05]  /*4380*/  @P0 BRA `(.L_x_70) ;  /* 0x0000000000400947 */ /* 0x000fea0003800000 */
[----:B------:R-:W-:Y:S01]  /*4390*/  R2UR UR4, R3 ;  /* 0x00000000030472ca */ /* 0x000fe200000e0000 */
[----:B------:R-:W1:Y:S01]  /*43a0*/  S2R R2, SR_LANEID ;  /* 0x0000000000027919 */ /* 0x000e620000000000 */
[----:B------:R-:W-:-:S04]  /*43b0*/  LOP3.LUT R5, RZ, R5, RZ, 0x33, !PT ;  /* 0x00000005ff057212 */ /* 0x000fc800078e33ff */
[----:B------:R-:W2:Y:S07]  /*43c0*/  REDUX UR7, R5 ;  /* 0x00000000050773c4 */ /* 0x000eae0000000000 */
[----:B------:R-:W-:-:S03]  /*43d0*/  ULOP3.LUT UR5, URZ, UR4, URZ, 0x33, !UPT ;  /* 0x00000004ff057292 */ /* 0x000fc6000f8e33ff */
[----:B------:R-:W-:Y:S02]  /*43e0*/  VOTEU.ANY UR4, UPT, PT ;  /* 0x0000000000047886 */ /* 0x000fe400038e0100 */
[----:B------:R-:W-:Y:S01]  /*43f0*/  UFLO.U32 UR4, UR4 ;  /* 0x00000004000472bd */ /* 0x000fe200080e0000 */
[----:B------:R-:W-:-:S04]  /*4400*/  IMAD.U32 R0, RZ, RZ, UR5 ;  /* 0x00000005ff007e24 */ /* 0x000fc8000f8e00ff */
[----:B------:R-:W3:Y:S02]  /*4410*/  REDUX UR8, R0 ;  /* 0x00000000000873c4 */ /* 0x000ee40000000000 */
[----:B------:R1:W-:Y:S02]  /*4420*/  UTCATOMSWS.AND URZ, UR5 ;  /* 0x0000000500ff79e3 */ /* 0x0003e40008000000 */
[----:B-1----:R-:W-:Y:S01]  /*4430*/  ISETP.EQ.U32.AND P0, PT, R2, UR4, PT ;  /* 0x0000000402007c0c */ /* 0x002fe2000bf02070 */
[----:B--2---:R-:W-:Y:S02]  /*4440*/  IMAD.U32 R2, RZ, RZ, UR7 ;  /* 0x00000007ff027e24 */ /* 0x004fe4000f8e00ff */
[----:B---3--:R-:W-:-:S10]  /*4450*/  IMAD.U32 R3, RZ, RZ, UR8 ;  /* 0x00000008ff037e24 */ /* 0x008fd4000f8e00ff */
[----:B------:R1:W-:Y:S04]  /*4460*/  @P0 ATOMS.AND RZ, [UR6+0x14], R3 ;  /* 0x00001403ffff098c */ /* 0x0003e8000a800006 */
[----:B------:R1:W-:Y:S01]  /*4470*/  @P0 ATOMS.AND RZ, [UR6+0x18], R2 ;  /* 0x00001802ffff098c */ /* 0x0003e2000a800006 */
[----:B------:R-:W-:Y:S05]  /*4480*/  BRA `(.L_x_71) ;  /* 0x0000000000147947 */ /* 0x000fea0003800000 */
.L_x_70:
[----:B------:R-:W-:Y:S02]  /*4490*/  MOV R2, 0x44b0 ;  /* 0x000044b000027802 */ /* 0x000fe40000000f00 */
[----:B----45:R-:W-:Y:S05]  /*44a0*/  CALL.REL.NOINC `($__internal_0_$__cuda_sm10x_tcgen05_guardrail_trap_col_being_dealloced_not_returned_by_alloc) ;  /* 0x0000004c00e47944 */ /* 0x030fea0003c00000 */
[----:B------:R-:W-:Y:S05]  /*44b0*/  BRA `(.L_x_71) ;  /* 0x0000000000087947 */ /* 0x000fea0003800000 */
.L_x_69:
[----:B------:R-:W-:Y:S02]  /*44c0*/  MOV R2, 0x44e0 ;  /* 0x000044e000027802 */ /* 0x000fe40000000f00 */
[----:B----45:R-:W-:Y:S05]  /*44d0*/  CALL.REL.NOINC `($__internal_2_$__cuda_sm10x_tcgen05_guardrail_trap_unallocated_columns_being_dealloced) ;  /* 0x0000004c00f07944 */ /* 0x030fea0003c00000 */
.L_x_71:
[----:B------:R-:W-:Y:S01]  /*44e0*/  NOP ;  /* 0x0000000000007918 */ /* 0x000fe20000000000 */
[----:B------:R-:W-:Y:S05]  /*44f0*/  EXIT ;  /* 0x000000000000794d */ /* 0x000fea0003800000 */
.L_x_55:
[----:B------:R-:W-:-:S09]  /*4500*/  UISETP.NE.OR UP0, UPT, UR15, 0x3, !UP2 ;  /* 0x000000030f00788c */ /* 0x000fd2000d705670 */
[----:B------:R-:W-:Y:S05]  /*4510*/  BRA.U UP0, `(.L_x_72) ;  /* 0x0000001100747547 */ /* 0x000fea000b800000 */
[----:B------:R-:W2:Y:S01]  /*4520*/  LDC.64 R2, c[0x0][0x988] ;  /* 0x00026200ff027b82 */ /* 0x000ea20000000a00 */
[----:B------:R-:W3:Y:S01]  /*4530*/  LDCU UR27, c[0x0][0x370] ;  /* 0x00006e00ff1b77ac */ /* 0x000ee20008000800 */
[----:B------:R-:W-:Y:S01]  /*4540*/  R2UR UR45, R84 ;  /* 0x00000000542d72ca */ /* 0x000fe200000e0000 */
[----:B------:R-:W-:Y:S01]  /*4550*/  IMAD.MOV.U32 R11, RZ, RZ, 0x1 ;  /* 0x00000001ff0b7424 */ /* 0x000fe200078e00ff */
[----:B------:R-:W-:Y:S01]  /*4560*/  R2UR UR44, R85 ;  /* 0x00000000552c72ca */ /* 0x000fe200000e0000 */
[----:B------:R-:W4:Y:S01]  /*4570*/  LDCU.128 UR28, c[0x0][0xc10] ;  /* 0x00018200ff1c77ac */ /* 0x000f220008000c00 */
[----:B------:R-:W-:Y:S02]  /*4580*/  IMAD.MOV.U32 R10, RZ, RZ, RZ ;  /* 0x000000ffff0a7224 */ /* 0x000fe400078e00ff */
[----:B------:R-:W1:Y:S01]  /*4590*/  S2UR UR6, SR_CgaCtaId ;  /* 0x00000000000679c3 */ /* 0x000e620000008800 */
[----:B------:R-:W4:Y:S01]  /*45a0*/  LDCU UR26, c[0x0][0x374] ;  /* 0x00006e80ff1a77ac */ /* 0x000f220008000800 */
[----:B------:R-:W-:Y:S01]  /*45b0*/  IMAD.MOV.U32 R9, RZ, RZ, 0x2000 ;  /* 0x00002000ff097424 */ /* 0x000fe200078e00ff */
[----:B------:R-:W3:Y:S05]  /*45c0*/  LDCU.128 UR32, c[0x0][0xa80] ;  /* 0x00015000ff2077ac */ /* 0x000eea0008000c00 */
[----:B------:R-:W3:Y:S01]  /*45d0*/  LDC.64 R12, c[0x0][0x348] ;  /* 0x0000d200ff0c7b82 */ /* 0x000ee20000000a00 */
[----:B------:R-:W3:Y:S01]  /*45e0*/  LDCU UR17, c[0x0][0xc0c] ;  /* 0x00018180ff1177ac */ /* 0x000ee20008000800 */
[----:B------:R-:W3:Y:S01]  /*45f0*/  LDCU UR47, c[0x0][0xc20] ;  /* 0x00018400ff2f77ac */ /* 0x000ee20008000800 */
[----:B--2---:R-:W-:Y:S01]  /*4600*/  ISETP.NE.U32.AND P0, PT, R2, RZ, PT ;  /* 0x000000ff0200720c */ /* 0x004fe20003f05070 */
[----:B------:R-:W2:Y:S03]  /*4610*/  LDCU UR4, c[0x0][0xc30] ;  /* 0x00018600ff0477ac */ /* 0x000ea60008000800 */
[----:B------:R-:W-:Y:S01]  /*4620*/  ISETP.NE.AND.EX P0, PT, R3, RZ, PT, P0 ;  /* 0x000000ff0300720c */ /* 0x000fe20003f05300 */
[----:B------:R-:W2:Y:S01]  /*4630*/  LDCU.128 UR40, c[0x0][0xa90] ;  /* 0x00015200ff2877ac */ /* 0x000ea20008000c00 */
[----:B------:R-:W2:Y:S01]  /*4640*/  LDC.64 R2, c[0x0][0x990] ;  /* 0x00026400ff027b82 */ /* 0x000ea20000000a00 */
[----:B------:R-:W-:Y:S01]  /*4650*/  UMOV UR24, 0x400 ;  /* 0x0000040000187882 */ /* 0x000fe20000000000 */
[----:B----4-:R-:W-:-:S02]  /*4660*/  UIMAD.WIDE.U32 UR8, UR26, UR31, URZ ;  /* 0x0000001f1a0872a5 */ /* 0x010fc4000f8e00ff */
[----:B-1----:R-:W-:Y:S02]  /*4670*/  ULEA UR24, UR6, UR24, 0x18 ;  /* 0x0000001806187291 */ /* 0x002fe4000f8ec0ff */
[----:B---3--:R-:W-:Y:S02]  /*4680*/  UIMAD.WIDE.U32 UR6, UR27, UR28, URZ ;  /* 0x0000001c1b0672a5 */ /* 0x008fe4000f8e00ff */
[----:B------:R-:W-:Y:S02]  /*4690*/  UISETP.NE.AND UP5, UPT, UR32, 0x1, UPT ;  /* 0x000000012000788c */ /* 0x000fe4000bfa5270 */
[----:B------:R-:W-:Y:S02]  /*46a0*/  UIADD3 UR36, UPT, UPT, UR24, 0x148, URZ ;  /* 0x0000014818247890 */ /* 0x000fe4000fffe0ff */
[----:B------:R-:W-:Y:S01]  /*46b0*/  UISETP.GE.AND UP0, UPT, UR39, 0x1, UPT ;  /* 0x000000012700788c */ /* 0x000fe2000bf06270 */
[----:B------:R-:W-:Y:S01]  /*46c0*/  UMOV UR38, UR7 ;  /* 0x0000000700267c82 */ /* 0x000fe20008000000 */
[----:B------:R-:W-:Y:S01]  /*46d0*/  UMOV UR37, UR9 ;  /* 0x0000000900257c82 */ /* 0x000fe20008000000 */
[----:B------:R-:W-:-:S02]  /*46e0*/  UISETP.NE.AND UP1, UPT, UR17, 0x1, UPT ;  /* 0x000000011100788c */ /* 0x000fc4000bf25270 */
[----:B------:R-:W-:Y:S01]  /*46f0*/  UISETP.NE.AND UP0, UPT, UR30, 0x1, UPT ;  /* 0x000000011e00788c */ /* 0x000fe2000bf05270 */
[----:B------:R-:W-:Y:S01]  /*4700*/  UMOV UR23, URZ ;  /* 0x000000ff00177c82 */ /* 0x000fe20008000000 */
[----:B------:R-:W1:Y:S01]  /*4710*/  LDCU UR48, c[0x0][0xaa0] ;  /* 0x00015400ff3077ac */ /* 0x000e620008000800 */
[----:B------:R-:W-:Y:S02]  /*4720*/  UPLOP3.LUT UP4, UPT, UPT, UPT, UPT, 0x40, 0x4 ;  /* 0x000000000004789c */ /* 0x000fe40003f8e870 */
[----:B------:R-:W-:Y:S01]  /*4730*/  UISETP.NE.AND UP6, UPT, UR39, 0x1, UPT ;  /* 0x000000012700788c */ /* 0x000fe2000bfc5270 */
[----:B------:R-:W3:Y:S01]  /*4740*/  LDCU.64 UR18, c[0x0][0xc28] ;  /* 0x00018500ff1277ac */ /* 0x000ee20008000a00 */
[----:B--2---:R-:W-:Y:S02]  /*4750*/  UISETP.NE.AND UP2, UPT, UR4, 0x1, UPT ;  /* 0x000000010400788c */ /* 0x004fe4000bf45270 */
[----:B------:R-:W-:Y:S02]  /*4760*/  UPRMT UR36, URZ, 0x654, UR36 ;  /* 0x00000654ff247896 */ /* 0x000fe40008000024 */
[----:B------:R-:W-:-:S02]  /*4770*/  USHF.R.U32.HI UR38, URZ, UR29, UR38 ;  /* 0x0000001dff267299 */ /* 0x000fc40008011626 */
[----:B------:R-:W-:Y:S02]  /*4780*/  USHF.R.U32.HI UR37, URZ, UR47, UR37 ;  /* 0x0000002fff257299 */ /* 0x000fe40008011625 */
[----:B------:R-:W-:Y:S02]  /*4790*/  UISETP.NE.AND UP1, UPT, UR35, 0x1, UPT ;  /* 0x000000012300788c */ /* 0x000fe4000bf25270 */
[----:B------:R-:W-:Y:S01]  /*47a0*/  UISETP.NE.AND UP0, UPT, UR42, 0x1, UPT ;  /* 0x000000012a00788c */ /* 0x000fe2000bf05270 */
[----:B------:R-:W-:-:S10]  /*47b0*/  VOTEU.ANY UP5, P0 ;  /* 0x0000000000ff7886 */ /* 0x000fd400000a0100 */
.L_x_81:
[----:B------:R-:W-:Y:S04]  /*47c0*/  SHF.L.U32 R5, R10, 0x1f, RZ ;  /* 0x0000001f0a057819 */ /* 0x000fe800000006ff */
[----:B--2---:R-:W2:Y:S02]  /*47d0*/  SYNCS.PHASECHK.TRANS64.TRYWAIT P0, [UR24+0x140], R5 ;  /* 0x00014005ff0075a7 */ /* 0x004ea40008001118 */
[----:B--2---:R-:W-:Y:S05]  /*47e0*/  @!P0 BRA `(.L_x_73) ;  /* 0x0000004800348947 */ /* 0x004fea0003800000 */
.L_x_168:
[----:B--2---:R-:W2:Y:S01]  /*47f0*/  LDS.128 R4, [UR24+0x180] ;  /* 0x00018018ff047984 */ /* 0x004ea20008000c00 */
[----:B------:R-:W-:Y:S01]  /*4800*/  UISETP.GE.AND UP0, UPT, UR39, 0x1, UPT ;  /* 0x000000012700788c */ /* 0x000fe2000bf06270 */
[----:B------:R-:W-:Y:S01]  /*4810*/  @!PT LDS RZ, [RZ] ;  /* 0x00000000fffff984 */ /* 0x000fe20000000800 */
[----:B------:R-:W-:Y:S01]  /*4820*/  @!PT LDS RZ, [RZ] ;  /* 0x00000000fffff984 */ /* 0x000fe20000000800 */
[----:B------:R-:W-:Y:S01]  /*4830*/  @!PT LDS RZ, [RZ] ;  /* 0x00000000fffff984 */ /* 0x000fe20000000800 */
[----:B------:R-:W-:Y:S01]  /*4840*/  @!PT LDS RZ, [RZ] ;  /* 0x00000000fffff984 */ /* 0x000fe20000000800 */
[----:B------:R4:W-:Y:S06]  /*4850*/  MEMBAR.ALL.CTA ;  /* 0x0000000000007992 */ /* 0x0009ec0000008000 */
[----:B----4-:R-:W4:Y:S02]  /*4860*/  FENCE.VIEW.ASYNC.S ;  /* 0x00000000000073c6 */ /* 0x010f240000000000 */
[----:B----4-:R-:W-:Y:S01]  /*4870*/  SYNCS.ARRIVE.TRANS64.RED.A1T0 RZ, [UR36], RZ ;  /* 0x000000ffffff79a7 */ /* 0x010fe20008100424 */
[----:B--2---:R-:W-:Y:S11]  /*4880*/  LOP3.LUT P0, RZ, R6, 0x1, RZ, 0xc0, !PT ;  /* 0x0000000106ff7812 */ /* 0x004ff6000780c0ff */
[----:B------:R-:W-:Y:S02]  /*4890*/  @!UPT UIADD3 URZ, UPT, UPT, URZ, URZ, URZ ;  /* 0x000000fffffff290 */ /* 0x000fe4000fffe0ff */
[----:B------:R-:W-:Y:S01]  /*48a0*/  VOTEU.ANY UP1, P0 ;  /* 0x0000000000ff7886 */ /* 0x000fe20000020100 */
[----:B------:R-:W-:Y:S11]  /*48b0*/  PLOP3.LUT P0, PT, PT, PT, UP1, 0x80, 0x8 ;  /* 0x000000000008781c */ /* 0x000ff60003f0f018 */
[----:B------:R-:W-:Y:S02]  /*48c0*/  @!UPT UIADD3 URZ, UPT, UPT, URZ, URZ, URZ ;  /* 0x000000fffffff290 */ /* 0x000fe4000fffe0ff */
[----:B------:R-:W-:Y:S02]  /*48d0*/  @P0 MOV R8, R4 ;  /* 0x0000000400080202 */ /* 0x000fe40000000f00 */
[----:B------:R-:W-:Y:S02]  /*48e0*/  @P0 LOP3.LUT R0, R5, 0xffff, RZ, 0xc0, !PT ;  /* 0x0000ffff05000812 */ /* 0x000fe400078ec0ff */
[----:B------:R-:W-:Y:S02]  /*48f0*/  @P0 R2UR UR5, R8 ;  /* 0x00000000080502ca */ /* 0x000fe400000e0000 */
[----:B------:R-:W-:Y:S11]  /*4900*/  @P0 R2UR UR4, R0 ;  /* 0x00000000000402ca */ /* 0x000ff600000e0000 */
[----:B------:R-:W-:Y:S02]  /*4910*/  @UP1 UMOV UR16, UR5 ;  /* 0x0000000500101c82 */ /* 0x000fe40008000000 */
[----:B------:R-:W-:Y:S01]  /*4920*/  @UP1 UMOV UR15, UR4 ;  /* 0x00000004000f1c82 */ /* 0x000fe20008000000 */
[----:B------:R-:W-:Y:S05]  /*4930*/  BRA.U !UP0, `(.L_x_74) ;  /* 0x0000000108b47547 */ /* 0x000fea000b800000 */
[----:B------:R-:W-:Y:S02]  /*4940*/  UIMAD.WIDE.U32 UR8, UR15, UR31, URZ ;  /* 0x0000001f0f0872a5 */ /* 0x000fe4000f8e00ff */
[----:B------:R-:W-:Y:S02]  /*4950*/  UP2UR UR14, UPR, URZ, 0x2 ;  /* 0x00000002ff0e7883 */ /* 0x000fe40008000000 */
[----:B------:R-:W-:Y:S02]  /*4960*/  UISETP.NE.AND UP1, UPT, UR30, 0x1, UPT ;  /* 0x000000011e00788c */ /* 0x000fe4000bf25270 */
[----:B------:R-:W-:Y:S02]  /*4970*/  UIMAD.WIDE.U32 UR10, UR16, UR28, URZ ;  /* 0x0000001c100a72a5 */ /* 0x000fe4000f8e00ff */
[----:B------:R-:W-:Y:S02]  /*4980*/  USEL UR4, UR26, UR37, !UP1 ;  /* 0x000000251a047287 */ /* 0x000fe4000c800000 */
[----:B------:R-:W-:Y:S02]  /*4990*/  UISETP.NE.AND UP0, UPT, UR17, 0x1, UPT ;  /* 0x000000011100788c */ /* 0x000fe4000bf05270 */
[----:B---3--:R-:W-:Y:S02]  /*49a0*/  UIMAD.WIDE.U32 UR12, UR4, UR18, URZ ;  /* 0x00000012040c72a5 */ /* 0x008fe4000f8e00ff */
[----:B------:R-:W-:Y:S01]  /*49b0*/  USEL UR7, UR27, UR38, !UP0 ;  /* 0x000000261b077287 */ /* 0x000fe2000c000000 */
[----:B------:R-:W-:Y:S02]  /*49c0*/  UMOV UR5, UR9 ;  /* 0x0000000900057c82 */ /* 0x000fe40008000000 */
[----:B------:R-:W-:Y:S02]  /*49d0*/  USHF.R.U32.HI UR6, URZ, UR47, UR5 ;  /* 0x0000002fff067299 */ /* 0x000fe40008011605 */
[----:B------:R-:W-:Y:S02]  /*49e0*/  UIMAD.WIDE.U32 UR20, UR7, UR18, URZ ;  /* 0x00000012071472a5 */ /* 0x000fe4000f8e00ff */
[----:B------:R-:W-:Y:S02]  /*49f0*/  USEL UR6, UR15, UR6, !UP1 ;  /* 0x000000060f067287 */ /* 0x000fe4000c800000 */
[----:B------:R-:W-:Y:S01]  /*4a00*/  UISETP.NE.AND UP1, UPT, UR14, URZ, UPT ;  /* 0x000000ff0e00728c */ /* 0x000fe2000bf25270 */
[----:B------:R-:W-:Y:S01]  /*4a10*/  UMOV UR5, UR11 ;  /* 0x0000000b00057c82 */ /* 0x000fe20008000000 */
[----:B------:R-:W-:Y:S02]  /*4a20*/  UIMAD.WIDE.U32 UR10, UR6, UR18, URZ ;  /* 0x00000012060a72a5 */ /* 0x000fe4000f8e00ff */
[----:B------:R-:W-:Y:S03]  /*4a30*/  USHF.R.U32.HI UR8, URZ, UR29, UR5 ;  /* 0x0000001dff087299 */ /* 0x000fe60008011605 */
[----:B------:R-:W-:Y:S02]  /*4a40*/  UMOV UR5, UR13 ;  /* 0x0000000d00057c82 */ /* 0x000fe40008000000 */
[----:B------:R-:W-:Y:S03]  /*4a50*/  @UP6 USHF.R.U32.HI UR4, URZ, UR19, UR5 ;  /* 0x00000013ff046299 */ /* 0x000fe60008011605 */
[----:B------:R-:W-:Y:S01]  /*4a60*/  UMOV UR5, UR21 ;  /* 0x0000001500057c82 */ /* 0x000fe20008000000 */
[----:B------:R-:W-:Y:S02]  /*4a70*/  UIMAD UR4, UR39, UR4, URZ ;  /* 0x00000004270472a4 */ /* 0x000fe4000f8e02ff */
[----:B------:R-:W-:Y:S02]  /*4a80*/  @UP6 USHF.R.U32.HI UR7, URZ, UR19, UR5 ;  /* 0x00000013ff076299 */ /* 0x000fe40008011605 */
[----:B------:R-:W-:Y:S02]  /*4a90*/  USEL UR5, UR16, UR8, !UP0 ;  /* 0x0000000810057287 */ /* 0x000fe4000c000000 */
[----:B------:R-:W-:Y:S02]  /*4aa0*/  UIMAD UR8, UR39, UR7, URZ ;  /* 0x00000007270872a4 */ /* 0x000fe4000f8e02ff */
[----:B------:R-:W-:Y:S03]  /*4ab0*/  UISETP.GE.AND UP0, UPT, UR6, UR4, UPT ;  /* 0x000000040600728c */ /* 0x000fe6000bf06270 */
[----:B------:R-:W-:Y:S01]  /*4ac0*/  UMOV UR4, UR11 ;  /* 0x0000000b00047c82 */ /* 0x000fe20008000000 */
[----:B------:R-:W-:Y:S02]  /*4ad0*/  UISETP.GE.OR UP0, UPT, UR5, UR8, UP0 ;  /* 0x000000080500728c */ /* 0x000fe40008706670 */
[----:B------:R-:W-:Y:S02]  /*4ae0*/  USHF.R.U32.HI UR4, URZ, UR19, UR4 ;  /* 0x00000013ff047299 */ /* 0x000fe40008011604 */
[----:B------:R-:W-:Y:S02]  /*4af0*/  UIMAD.WIDE.U32 UR8, UR5, UR18, URZ ;  /* 0x00000012050872a5 */ /* 0x000fe4000f8e00ff */
[----:B------:R-:W-:Y:S04]  /*4b00*/  USEL UR10, UR6, UR4, !UP6 ;  /* 0x00000004060a7287 */ /* 0x000fe8000f000000 */
[----:B------:R-:W-:Y:S01]  /*4b10*/  UIADD3 UR11, UPT, UPT, -UR10, URZ, URZ ;  /* 0x000000ff0a0b7290 */ /* 0x000fe2000fffe1ff */
[----:B------:R-:W-:Y:S02]  /*4b20*/  @!UP0 UMOV UR4, UR9 ;  /* 0x0000000900048c82 */ /* 0x000fe40008000000 */
[----:B------:R-:W-:Y:S02]  /*4b30*/  @!UP0 USHF.R.U32.HI UR4, URZ, UR19, UR4 ;  /* 0x00000013ff048299 */ /* 0x000fe40008011604 */
[----:B------:R-:W-:Y:S02]  /*4b40*/  UIMAD UR8, UR39, UR11, UR6 ;  /* 0x0000000b270872a4 */ /* 0x000fe4000f8e0206 */
[----:B------:R-:W-:Y:S04]  /*4b50*/  @!UP0 USEL UR4, UR5, UR4, !UP6 ;  /* 0x0000000405048287 */ /* 0x000fe8000f000000 */
[----:B------:R-:W-:Y:S02]  /*4b60*/  @!UP0 UIMAD UR8, UR7, UR8, UR4 ;  /* 0x00000008070882a4 */ /* 0x000fe4000f8e0204 */
[----:B------:R-:W-:Y:S02]  /*4b70*/  @!UP0 UIADD3 UR9, UPT, UPT, UR10, -UR4, URZ ;  /* 0x800000040a098290 */ /* 0x000fe4000fffe0ff */
[----:B------:R-:W-:Y:S02]  /*4b80*/  UIADD3 UR4, UPT, UPT, -UR5, URZ, URZ ;  /* 0x000000ff05047290 */ /* 0x000fe4000fffe1ff */
[----:B------:R-:W-:Y:S02]  /*4b90*/  UIADD3 UR7, UPT, UPT, -UR6, URZ, URZ ;  /* 0x000000ff06077290 */ /* 0x000fe4000fffe1ff */
[----:B------:R-:W-:Y:S02]  /*4ba0*/  @!UP0 UIMAD UR6, UR9, UR39, UR5 ;  /* 0x00000027090682a4 */ /* 0x000fe4000f8e0205 */
[----:B------:R-:W-:Y:S02]  /*4bb0*/  UIMAD UR16, UR17, UR4, UR16 ;  /* 0x00000004111072a4 */ /* 0x000fe4000f8e0210 */
[----:B------:R-:W-:Y:S01]  /*4bc0*/  UIMAD UR15, UR30, UR7, UR15 ;  /* 0x000000071e0f72a4 */ /* 0x000fe2000f8e020f */
[----:B------:R-:W-:Y:S02]  /*4bd0*/  @!UP0 UMOV UR5, UR8 ;  /* 0x0000000800058c82 */ /* 0x000fe40008000000 */
[----:B------:R-:W-:Y:S02]  /*4be0*/  UIMAD UR16, UR5, UR17, UR16 ;  /* 0x00000011051072a4 */ /* 0x000fe4000f8e0210 */
[----:B------:R-:W-:Y:S11]  /*4bf0*/  UIMAD UR15, UR6, UR30, UR15 ;  /* 0x0000001e060f72a4 */ /* 0x000ff6000f8e020f */
[----:B------:R-:W-:Y:S01]  /*4c00*/  @!UPT UIADD3 URZ, UPT, UPT, URZ, URZ, URZ ;  /* 0x000000fffffff290 */ /* 0x000fe2000fffe0ff */
.L_x_74:
[----:B------:R-:W2:Y:S01]  /*4c10*/  @!UP2 LDCU.128 UR8, c[0x0][0xc10] ;  /* 0x00018200ff08a7ac */ /* 0x000ea20008000c00 */
[C---:B------:R-:W-:Y:S02]  /*4c20*/  ISETP.NE.U32.AND P2, PT, R2.reuse, RZ, PT ;  /* 0x000000ff0200720c */ /* 0x040fe40003f45070 */
[----:B------:R-:W-:Y:S02]  /*4c30*/  ISETP.NE.U32.AND P1, PT, R2, RZ, PT ;  /* 0x000000ff0200720c */ /* 0x000fe40003f25070 */
[C---:B------:R-:W-:Y:S02]  /*4c40*/  ISETP.NE.AND.EX P2, PT, R3.reuse, RZ, PT, P2 ;  /* 0x000000ff0300720c */ /* 0x040fe40003f45320 */
[----:B------:R-:W-:Y:S01]  /*4c50*/  ISETP.NE.AND.EX P1, PT, R3, RZ, PT, P1 ;  /* 0x000000ff0300720c */ /* 0x000fe20003f25310 */
[----:B------:R-:W4:Y:S01]  /*4c60*/  @!UP2 LDCU UR5, c[0x0][0xc0c] ;  /* 0x00018180ff05a7ac */ /* 0x000f220008000800 */
[----:B------:R-:W-:Y:S02]  /*4c70*/  USHF.L.U32 UR25, UR22, 0x6, URZ ;  /* 0x0000000616197899 */ /* 0x000fe400080006ff */
[----:B--2---:R-:W-:Y:S07]  /*4c80*/  UIMAD.WIDE.U32 UR6, UR16, UR8, URZ ;  /* 0x00000008100672a5 */ /* 0x004fee000f8e00ff */
[----:B------:R-:W-:Y:S01]  /*4c90*/  @!UP2 UMOV UR4, UR7 ;  /* 0x000000070004ac82 */ /* 0x000fe20008000000 */
[----:B----4-:R-:W-:Y:S02]  /*4ca0*/  @!UP2 UISETP.NE.AND UP0, UPT, UR5, 0x1, UPT ;  /* 0x000000010500a88c */ /* 0x010fe4000bf05270 */
[----:B------:R-:W-:Y:S02]  /*4cb0*/  @!UP2 USHF.R.U32.HI UR4, URZ, UR9, UR4 ;  /* 0x00000009ff04a299 */ /* 0x000fe40008011604 */
[----:B------:R-:W-:Y:S02]  /*4cc0*/  UIMAD.WIDE.U32 UR6, UR15, UR11, URZ ;  /* 0x0000000b0f0672a5 */ /* 0x000fe4000f8e00ff */
[----:B------:R-:W-:Y:S02]  /*4cd0*/  @!UP2 USEL UR8, UR16, UR4, !UP0 ;  /* 0x000000041008a287 */ /* 0x000fe4000c000000 */
[----:B------:R-:W-:Y:S03]  /*4ce0*/  @!UP2 UISETP.NE.AND UP0, UPT, UR10, 0x1, UPT ;  /* 0x000000010a00a88c */ /* 0x000fe6000bf05270 */
[----:B------:R-:W-:Y:S02]  /*4cf0*/  @!UP2 UMOV UR6, UR7 ;  /* 0x000000070006ac82 */ /* 0x000fe40008000000 */
[----:B------:R-:W2:Y:S02]  /*4d00*/  @!UP2 LDCU UR4, c[0x0][0xc20] ;  /* 0x00018400ff04a7ac */ /* 0x000ea40008000800 */
[----:B--2---:R-:W-:Y:S04]  /*4d10*/  @!UP2 USHF.R.U32.HI UR6, URZ, UR4, UR6 ;  /* 0x00000004ff06a299 */ /* 0x004fe80008011606 */
[----:B------:R-:W-:Y:S04]  /*4d20*/  @!UP2 USEL UR6, UR15, UR6, !UP0 ;  /* 0x000000060f06a287 */ /* 0x000fe8000c000000 */
[----:B------:R-:W-:Y:S02]  /*4d30*/  @!UP2 UIADD3 UR4, UPT, UPT, -UR8, UR6, URZ ;  /* 0x000000060804a290 */ /* 0x000fe4000fffe1ff */
[----:B------:R-:W-:Y:S02]  /*4d40*/  @!UP2 UIADD3 UR6, UPT, UPT, UR8, -UR6, URZ ;  /* 0x800000060806a290 */ /* 0x000fe4000fffe0ff */
[----:B------:R-:W-:Y:S02]  /*4d50*/  @!UP2 UIMAD UR16, UR4, UR5, UR16 ;  /* 0x000000050410a2a4 */ /* 0x000fe4000f8e0210 */
[----:B------:R-:W-:Y:S01]  /*4d60*/  @!UP2 UIMAD UR15, UR6, UR10, UR15 ;  /* 0x0000000a060fa2a4 */ /* 0x000fe2000f8e020f */
[----:B------:R-:W-:Y:S11]  /*4d70*/  BRA.U UP4, `(.L_x_75) ;  /* 0x0000000104107547 */ /* 0x000ff6000b800000 */
[----:B------:R-:W-:Y:S04]  /*4d80*/  MOV R0, UR46 ;  /* 0x0000002e00007c02 */ /* 0x000fe80008000f00 */
[----:B------:R-:W-:Y:S04]  /*4d90*/  SHF.L.U32 R15, R0, 0x1f, RZ ;  /* 0x0000001f000f7819 */ /* 0x000fe800000006ff */
[----:B------:R-:W2:Y:S02]  /*4da0*/  SYNCS.PHASECHK.TRANS64.TRYWAIT P3, [UR24+0x138], R15 ;  /* 0x0001380fff0075a7 */ /* 0x000ea40008061118 */
[----:B--2---:R-:W-:Y:S05]  /*4db0*/  @!P3 BRA `(.L_x_76) ;  /* 0x0000004000d8b947 */ /* 0x004fea0003800000 */
.L_x_75:
[----:B------:R-:W-:Y:S05]  /*4dc0*/  @!P2 BRA `(.L_x_77) ;  /* 0x000000000030a947 */ /* 0x000fea0003800000 */
[----:B------:R-:W-:Y:S01]  /*4dd0*/  UPLOP3.LUT UP3, UPT, UPT, UPT, UP5, 0x80, 0x8 ;  /* 0x000000000008789c */ /* 0x000fe20003f6f050 */
[----:B------:R-:W-:Y:S01]  /*4de0*/  HFMA2 R90, -RZ, RZ, 0, 5.9604644775390625e-08 ;  /* 0x00000001ff5a7431 */ /* 0x000fe200000001ff */
[----:B------:R-:W4:Y:S04]  /*4df0*/  LDCU.64 UR4, c[0x0][0x358] ;  /* 0x00006b00ff0477ac */ /* 0x000f280008000a00 */
[----:B------:R-:W-:Y:S11]  /*4e00*/  PLOP3.LUT P2, PT, PT, PT, UP3, 0x80, 0x8 ;  /* 0x000000000008781c */ /* 0x000ff60003f4f038 */
[----:B------:R-:W-:Y:S02]  /*4e10*/  @!UPT UIADD3 URZ, UPT, UPT, URZ, URZ, URZ ;  /* 0x000000fffffff290 */ /* 0x000fe4000fffe0ff */
[----:B--2---:R-:W2:Y:S01]  /*4e20*/  @P2 LDC.64 R14, c[0x0][0x988] ;  /* 0x00026200ff0e2b82 */ /* 0x004ea20000000a00 */
[----:B------:R-:W-:Y:S04]  /*4e30*/  @P2 IMAD R0, R17, R2, RZ ;  /* 0x0000000211002224 */ /* 0x000fe800078e02ff */
[----:B--2---:R-:W-:Y:S01]  /*4e40*/  @P2 IMAD.WIDE R14, R0, 0x4, R14 ;  /* 0x00000004000e2825 */ /* 0x004fe200078e020e */
[----:B------:R-:W-:Y:S04]  /*4e50*/  MOV R0, 0x1 ;  /* 0x0000000100007802 */ /* 0x000fe80000000f00 */
[----:B----45:R4:W5:Y:S01]  /*4e60*/  @P2 LDG.E R41, desc[UR4][R14.64] ;  /* 0x000000040e292981 */ /* 0x030962000c1e1900 */
[----:B------:R-:W-:Y:S01]  /*4e70*/  @!P2 PRMT R90, R0, 0x7610, R90 ;  /* 0x00007610005aa816 */ /* 0x000fe2000000005a */
[----:B----4-:R-:W2:Y:S06]  /*4e80*/  @!P2 LDC R41, c[0x0][0x980] ;  /* 0x00026000ff29ab82 */ /* 0x010eac0000000800 */
.L_x_77:
[----:B--2--5:R-:W-:Y:S01]  /*4e90*/  @!P1 FSETP.EQ.AND P2, PT, R41, RZ, PT ;  /* 0x000000ff2900920b */ /* 0x024fe20003f42000 */
[----:B------:R-:W-:Y:S01]  /*4ea0*/  @!UPT UIADD3 URZ, UPT, UPT, URZ, URZ, URZ ;  /* 0x000000fffffff290 */ /* 0x000fe2000fffe0ff */
[----:B------:R-:W-:Y:S11]  /*4eb0*/  @!P1 BRA `(.L_x_78) ;  /* 0x0000000000149947 */ /* 0x000ff60003800000 */
[----:B------:R-:W-:Y:S02]  /*4ec0*/  LOP3.LUT P1, RZ, R90, 0xff, RZ, 0xc0, !PT ;  /* 0x000000ff5aff7812 */ /* 0x000fe4000782c0ff */
[----:B------:R-:W-:Y:S04]  /*4ed0*/  PLOP3.LUT P2, PT, PT, PT, UP3, 0x80, 0x8 ;  /* 0x000000000008781c */ /* 0x000fe80003f4f038 */
[----:B------:R-:W-:Y:S07]  /*4ee0*/  PLOP3.LUT P2, PT, P2, PT, PT, 0x8, 0x80 ;  /* 0x000000000080781c */ /* 0x000fee000174e170 */
[----:B------:R-:W-:Y:S11]  /*4ef0*/  @P1 FSETP.EQ.AND P2, PT, R41, RZ, PT ;  /* 0x000000ff2900120b */ /* 0x000ff60003f42000 */
[----:B------:R-:W-:Y:S02]  /*4f00*/  @!UPT UIADD3 URZ, UPT, UPT, URZ, URZ, URZ ;  /* 0x000000fffffff290 */ /* 0x000fe4000fffe0ff */
.L_x_78:
[----:B------:R-:W-:Y:S01]  /*4f10*/  ULEA UR7, UR23, UR24, 0x3 ;  /* 0x0000001817077291 */ /* 0x000fe2000f8e18ff */
[----:B------:R-:W-:Y:S01]  /*4f20*/  SHF.L.U32 R15, R11, 0x1f, RZ ;  /* 0x0000001f0b0f7819 */ /* 0x000fe200000006ff */
[----:B------:R-:W-:Y:S02]  /*4f30*/  USHF.L.U32 UR11, UR50, 0x7, URZ ;  /* 0x00000007320b7899 */ /* 0x000fe400080006ff */
[----:B------:R-:W-:Y:S02]  /*4f40*/  UISETP.NE.AND UP0, UPT, UR32, 0x1, UPT ;  /* 0x000000012000788c */ /* 0x000fe4000bf05270 */
[----:B------:R-:W-:Y:S01]  /*4f50*/  UIMAD.WIDE.U32 UR4, UR11, UR33, URZ ;  /* 0x000000210b0472a5 */ /* 0x000fe2000f8e00ff */
[----:B------:R-:W-:Y:S02]  /*4f60*/  ELECT P3, URZ, PT ;  /* 0x0000000000ff782f */ /* 0x000fe40003860000 */
[----:B------:R-:W2:Y:S02]  /*4f70*/  SYNCS.PHASECHK.TRANS64.TRYWAIT P1, [UR7+0x118], R15 ;  /* 0x0001180fff0075a7 */ /* 0x000ea40008021107 */
[----:B------:R-:W-:Y:S02]  /*4f80*/  PLOP3.LUT P2, PT, P2, P3, PT, 0xf2, 0x2f ;  /* 0x00000000002f781c */ /* 0x000fe40001747e72 */
[----:B------:R-:W-:Y:S02]  /*4f90*/  UMOV UR4, UR5 ;  /* 0x0000000500047c82 */ /* 0x000fe40008000000 */
[----:B------:R-:W-:Y:S04]  /*4fa0*/  USHF.R.U32.HI UR4, URZ, UR34, UR4 ;  /* 0x00000022ff047299 */ /* 0x000fe80008011604 */
[----:B------:R-:W-:Y:S02]  /*4fb0*/  USEL UR12, UR11, UR4, !UP0 ;  /* 0x000000040b0c7287 */ /* 0x000fe4000c000000 */
[----:B------:R-:W-:Y:S02]  /*4fc0*/  UISETP.NE.AND UP0, UPT, UR35, 0x1, UPT ;  /* 0x000000012300788c */ /* 0x000fe4000bf05270 */
[----:B------:R-:W-:Y:S02]  /*4fd0*/  UIMAD.WIDE.U32 UR4, UR12, UR40, URZ ;  /* 0x000000280c0472a5 */ /* 0x000fe4000f8e00ff */
[----:B------:R-:W-:Y:S01]  /*4fe0*/  UIADD3 UR6, UPT, UPT, -UR12, URZ, URZ ;  /* 0x000000ff0c067290 */ /* 0x000fe2000fffe1ff */
[----:B------:R-:W-:Y:S03]  /*4ff0*/  @!P2 IMAD.MOV.U32 R0, RZ, 0x20, RZ ;  /* 0x00000020ff00a824 */ /* 0x000fe600078e00ff */
[----:B------:R-:W-:Y:S01]  /*5000*/  UIMAD UR11, UR32, UR6, UR11 ;  /* 0x00000006200b72a4 */ /* 0x000fe2000f8e020b */
[----:B------:R-:W-:Y:S01]  /*5010*/  @!P2 IMAD.MOV.U32 R0, RZ, 0x400, R0 ;  /* 0x00000400ff00a824 */ /* 0x000fe200078e0000 */
[----:B------:R-:W-:Y:S02]  /*5020*/  UMOV UR4, UR5 ;  /* 0x0000000500047c82 */ /* 0x000fe40008000000 */
[----:B------:R-:W-:Y:S04]  /*5030*/  USHF.R.U32.HI UR4, URZ, UR41, UR4 ;  /* 0x00000029ff047299 */ /* 0x000fe80008011604 */
[----:B------:R-:W-:Y:S02]  /*5040*/  USEL UR13, UR12, UR4, !UP0 ;  /* 0x000000040c0d7287 */ /* 0x000fe4000c000000 */
[----:B------:R-:W-:Y:S02]  /*5050*/  UISETP.NE.AND UP0, UPT, UR42, 0x1, UPT ;  /* 0x000000012a00788c */ /* 0x000fe4000bf05270 */
[----:B------:R-:W-:Y:S07]  /*5060*/  UIMAD.WIDE.U32 UR4, UR13, UR43, URZ ;  /* 0x0000002b0d0472a5 */ /* 0x000fee000f8e00ff */
[----:B------:R-:W-:Y:S02]  /*5070*/  UMOV UR4, UR5 ;  /* 0x0000000500047c82 */ /* 0x000fe40008000000 */
[----:B-1----:R-:W-:Y:S04]  /*5080*/  USHF.R.U32.HI UR4, URZ, UR48, UR4 ;  /* 0x00000030ff047299 */ /* 0x002fe80008011604 */
[----:B------:R-:W-:Y:S02]  /*5090*/  USEL UR14, UR13, UR4, !UP0 ;  /* 0x000000040d0e7287 */ /* 0x000fe4000c000000 */
[----:B------:R-:W-:Y:S02]  /*50a0*/  UIADD3 UR4, UPT, UPT, -UR13, URZ, URZ ;  /* 0x000000ff0d047290 */ /* 0x000fe4000fffe1ff */
[----:B------:R-:W-:Y:S02]  /*50b0*/  UIADD3 UR5, UPT, UPT, -UR14, URZ, URZ ;  /* 0x000000ff0e057290 */ /* 0x000fe4000fffe1ff */
[----:B------:R-:W-:Y:S02]  /*50c0*/  UIMAD UR12, UR35, UR4, UR12 ;  /* 0x00000004230c72a4 */ /* 0x000fe4000f8e020c */
[----:B------:R-:W-:Y:S01]  /*50d0*/  UIMAD UR13, UR42, UR5, UR13 ;  /* 0x000000052a0d72a4 */ /* 0x000fe2000f8e020d */
[----:B--2---:R-:W-:Y:S11]  /*50e0*/  @!P1 BRA `(.L_x_79) ;  /* 0x0000004000249947 */ /* 0x004ff60003800000 */
.L_x_171:
[----:B------:R-:W2:Y:S01]  /*50f0*/  S2UR UR49, SR_CgaCtaId ;  /* 0x00000000003179c3 */ /* 0x000ea20000008800 */
[----:B------:R-:W-:Y:S01]  /*5100*/  @!P2 R2UR UR4, R0 ;  /* 0x000000000004a2ca */ /* 0x000fe200000e0000 */
[----:B------:R-:W-:Y:S01]  /*5110*/  VOTEU.ALL UP0, P2 ;  /* 0x0000000000ff7886 */ /* 0x000fe20001000000 */
[----:B-1----:R-:W-:Y:S02]  /*5120*/  @!P2 IADD3 R8, P1, PT, R12, 0x680, RZ ;  /* 0x000006800c08a810 */ /* 0x002fe40007f3e0ff */
[----:B------:R-:W-:Y:S02]  /*5130*/  @P0 SHF.R.U32.HI R17, RZ, 0x10, R5 ;  /* 0x00000010ff110819 */ /* 0x000fe40000011605 */
[----:B------:R-:W-:Y:S01]  /*5140*/  @!P2 R2UR UR6, R8 ;  /* 0x000000000806a2ca */ /* 0x000fe200000e0000 */
[----:B------:R-:W-:Y:S01]  /*5150*/  @!P2 IMAD.X R0, RZ, RZ, R13, P1 ;  /* 0x000000ffff00a224 */ /* 0x000fe200008e060d */
[----:B------:R-:W-:Y:S04]  /*5160*/  @!UP0 ULEA UR5, UR23, UR24, 0xd ;  /* 0x0000001817058291 */ /* 0x000fe8000f8e68ff */
[----:B------:R-:W-:Y:S02]  /*5170*/  @!UP0 UIADD3 UR8, UPT, UPT, UR5, 0x200, URZ ;  /* 0x0000020005088890 */ /* 0x000fe4000fffe0ff */
[----:B------:R-:W-:Y:S01]  /*5180*/  @!UP0 UPRMT UR22, UR4, 0x5410, URZ ;  /* 0x0000541004168896 */ /* 0x000fe200080000ff */
[----:B------:R-:W-:Y:S01]  /*5190*/  @!P2 R2UR UR4, R0 ;  /* 0x000000000004a2ca */ /* 0x000fe200000e0000 */
[----:B------:R-:W-:Y:S01]  /*51a0*/  UIADD3 UR5, UPT, UPT, UR23, 0x1, URZ ;  /* 0x0000000117057890 */ /* 0x000fe2000fffe0ff */
[----:B------:R-:W-:Y:S02]  /*51b0*/  @!P2 IMAD.MOV.U32 R0, RZ, RZ, 0x2000 ;  /* 0x00002000ff00a424 */ /* 0x000fe400078e00ff */
[----:B------:R-:W-:Y:S01]  /*51c0*/  IMAD.U32 R18, RZ, RZ, UR6 ;  /* 0x00000006ff127e24 */ /* 0x000fe2000f8e00ff */
[----:B------:R-:W-:Y:S04]  /*51d0*/  UISETP.NE.AND UP0, UPT, UR5, 0x3, UPT ;  /* 0x000000030500788c */ /* 0x000fe8000bf05270 */
[----:B------:R-:W-:Y:S01]  /*51e0*/  @!P2 R2UR UR20, R18 ;  /* 0x000000001214a2ca */ /* 0x000fe200000e0000 */
[----:B------:R-:W-:Y:S02]  /*51f0*/  USEL UR5, UR5, URZ, UP0 ;  /* 0x000000ff05057287 */ /* 0x000fe40008000000 */
[----:B------:R-:W-:Y:S01]  /*5200*/  USEL UR23, URZ, 0x1, UP0 ;  /* 0x00000001ff177887 */ /* 0x000fe20008000000 */
[----:B------:R-:W-:Y:S01]  /*5210*/  IMAD.U32 R19, RZ, RZ, UR4 ;  /* 0x00000004ff137e24 */ /* 0x000fe2000f8e00ff */
[----:B------:R-:W-:Y:S01]  /*5220*/  UIADD3 UR4, UPT, UPT, UR7, 0x100, URZ ;  /* 0x0000010007047890 */ /* 0x000fe2000fffe0ff */
[----:B------:R-:W-:Y:S03]  /*5230*/  VOTEU.ALL UP0, P2 ;  /* 0x0000000000ff7886 */ /* 0x000fe60001000000 */
[----:B------:R-:W-:Y:S01]  /*5240*/  @!P2 R2UR UR21, R19 ;  /* 0x000000001315a2ca */ /* 0x000fe200000e0000 */
[----:B--2---:R-:W-:Y:S01]  /*5250*/  UPRMT UR6, UR49, 0x654, UR4 ;  /* 0x0000065431067896 */ /* 0x004fe20008000004 */
[----:B------:R-:W-:Y:S01]  /*5260*/  LOP3.LUT R11, R11, UR23, RZ, 0x3c, !PT ;  /* 0x000000170b0b7c12 */ /* 0x000fe2000f8e3cff */
[----:B------:R-:W-:Y:S01]  /*5270*/  @!UP0 UMOV UR9, UR4 ;  /* 0x0000000400098c82 */ /* 0x000fe20008000000 */
[----:B------:R-:W-:Y:S01]  /*5280*/  @!UP0 UMOV UR10, UR25 ;  /* 0x00000019000a8c82 */ /* 0x000fe20008000000 */
[----:B------:R-:W-:Y:S01]  /*5290*/  ULEA UR4, UR5, UR24, 0x3 ;  /* 0x0000001805047291 */ /* 0x000fe2000f8e18ff */
[----:B------:R-:W-:Y:S07]  /*52a0*/  SHF.L.U32 R14, R11, 0x1f, RZ ;  /* 0x0000001f0b0e7819 */ /* 0x000fee00000006ff */
[----:B------:R1:W-:Y:S01]  /*52b0*/  @!UP0 UTMALDG.5D.IM2COL [UR8], [UR20], UR22 ;  /* 0x00000008140083b4 */ /* 0x0003e20008060016 */
[----:B------:R1:W-:Y:S01]  /*52c0*/  @!P2 SYNCS.ARRIVE.TRANS64.RED.A0TR RZ, [UR7+0x100], R0 ;  /* 0x00010000ffffa9a7 */ /* 0x0003e20008300407 */
[----:B------:R-:W-:Y:S01]  /*52d0*/  SYNCS.ARRIVE.TRANS64.RED.A1T0 RZ, [UR6], RZ ;  /* 0x000000ffffff79a7 */ /* 0x000fe20008100406 */
[----:B------:R-:W2:Y:S02]  /*52e0*/  SYNCS.PHASECHK.TRANS64.TRYWAIT P1, [UR4+0x118], R14 ;  /* 0x0001180eff0075a7 */ /* 0x000ea40008021104 */
[----:B-12---:R-:W-:Y:S05]  /*52f0*/  @!P1 BRA `(.L_x_80) ;  /* 0x0000003c00b89947 */ /* 0x006fea0003800000 */
.L_x_173:
[----:B------:R-:W2:Y:S01]  /*5300*/  S2UR UR21, SR_CgaCtaId ;  /* 0x00000000001579c3 */ /* 0x000ea20000008800 */
[----:B------:R-:W-:Y:S01]  /*5310*/  UIADD3 UR6, UPT, UPT, UR5, 0x1, URZ ;  /* 0x0000000105067890 */ /* 0x000fe2000fffe0ff */
[----:B------:R-:W-:Y:S01]  /*5320*/  @!P2 IMAD.MOV.U32 R0, RZ, 0x20, RZ ;  /* 0x00000020ff00a824 */ /* 0x000fe200078e00ff */
[----:B------:R-:W-:Y:S01]  /*5330*/  UIADD3 UR22, UPT, UPT, UR15, UR45, URZ ;  /* 0x0000002d0f167290 */ /* 0x000fe2000fffe0ff */
[----:B------:R-:W-:Y:S01]  /*5340*/  @!P2 IADD3 R4, P1, PT, R12, 0x680, RZ ;  /* 0x000006800c04a810 */ /* 0x000fe20007f3e0ff */
[----:B------:R-:W-:Y:S01]  /*5350*/  UISETP.NE.AND UP0, UPT, UR6, 0x3, UPT ;  /* 0x000000030600788c */ /* 0x000fe2000bf05270 */
[----:B------:R-:W-:Y:S01]  /*5360*/  @!P2 IMAD.MOV.U32 R0, RZ, 0x400, R0 ;  /* 0x00000400ff00a824 */ /* 0x000fe200078e0000 */
[----:B------:R-:W-:Y:S01]  /*5370*/  LOP3.LUT R10, R10, 0x1, RZ, 0x3c, !PT ;  /* 0x000000010a0a7812 */ /* 0x000fe200078e3cff */
[----:B------:R-:W-:Y:S02]  /*5380*/  UIADD3 UR50, UPT, UPT, UR16, UR44, URZ ;  /* 0x0000002c10327290 */ /* 0x000fe4000fffe0ff */
[----:B------:R-:W-:Y:S01]  /*5390*/  USEL UR23, UR6, URZ, UP0 ;  /* 0x000000ff06177287 */ /* 0x000fe20008000000 */
[----:B------:R-:W-:Y:S01]  /*53a0*/  @!P2 R2UR UR6, R0 ;  /* 0x000000000006a2ca */ /* 0x000fe200000e0000 */
[----:B------:R-:W-:Y:S01]  /*53b0*/  @!P2 IMAD.X R0, RZ, RZ, R13, P1 ;  /* 0x000000ffff00a224 */ /* 0x000fe200008e060d */
[----:B------:R-:W-:Y:S01]  /*53c0*/  PLOP3.LUT P0, PT, PT, PT, UP0, 0x80, 0x8 ;  /* 0x000000000008781c */ /* 0x000fe20003f0f008 */
[----:B------:R-:W-:Y:S01]  /*53d0*/  UPLOP3.LUT UP4, UPT, UPT, UPT, UPT, 0x80, 0x8 ;  /* 0x000000000008789c */ /* 0x000fe20003f8f070 */
[----:B------:R-:W-:Y:S05]  /*53e0*/  VOTEU.ALL UP0, P2 ;  /* 0x0000000000ff7886 */ /* 0x000fea0001000000 */
[----:B------:R-:W-:Y:S02]  /*53f0*/  @!UP0 ULEA UR5, UR5, UR24, 0xd ;  /* 0x0000001805058291 */ /* 0x000fe4000f8e68ff */
[----:B------:R-:W-:Y:S02]  /*5400*/  @!UP0 UIADD3 UR10, UPT, UPT, UR25, 0x20, URZ ;  /* 0x00000020190a8890 */ /* 0x000fe4000fffe0ff */
[----:B------:R-:W-:Y:S02]  /*5410*/  @!UP0 UIADD3 UR8, UPT, UPT, UR5, 0x200, URZ ;  /* 0x0000020005088890 */ /* 0x000fe4000fffe0ff */
[----:B------:R-:W-:Y:S01]  /*5420*/  @!UP0 UPRMT UR20, UR6, 0x5410, URZ ;  /* 0x0000541006148896 */ /* 0x000fe200080000ff */
[----:B------:R-:W-:Y:S01]  /*5430*/  @!P2 R2UR UR6, R4 ;  /* 0x000000000406a2ca */ /* 0x000fe200000e0000 */
[----:B------:R-:W-:Y:S01]  /*5440*/  VOTEU.ALL UP0, P2 ;  /* 0x0000000000ff7886 */ /* 0x000fe20001000000 */
[----:B------:R-:W-:Y:S02]  /*5450*/  @!P2 R2UR UR5, R0 ;  /* 0x000000000005a2ca */ /* 0x000fe400000e0000 */
[----:B------:R-:W-:Y:S04]  /*5460*/  SEL R0, RZ, 0x1, P0 ;  /* 0x00000001ff007807 */ /* 0x000fe80000000000 */
[----:B------:R-:W-:Y:S05]  /*5470*/  LOP3.LUT R11, R11, R0, RZ, 0x3c, !PT ;  /* 0x000000000b0b7212 */ /* 0x000fea00078e3cff */
[----:B------:R-:W-:Y:S02]  /*5480*/  IMAD.U32 R4, RZ, RZ, UR6 ;  /* 0x00000006ff047e24 */ /* 0x000fe4000f8e00ff */
[----:B-1----:R-:W-:Y:S01]  /*5490*/  IMAD.U32 R5, RZ, RZ, UR5 ;  /* 0x00000005ff057e24 */ /* 0x002fe2000f8e00ff */
[----:B------:R-:W-:Y:S02]  /*54a0*/  UIADD3 UR5, UPT, UPT, UR4, 0x100, URZ ;  /* 0x0000010004057890 */ /* 0x000fe4000fffe0ff */
[----:B------:R-:W-:Y:S02]  /*54b0*/  @!P2 R2UR UR6, R4 ;  /* 0x000000000406a2ca */ /* 0x000fe400000e0000 */
[----:B------:R-:W-:Y:S03]  /*54c0*/  @!P2 R2UR UR7, R5 ;  /* 0x000000000507a2ca */ /* 0x000fe600000e0000 */
[----:B------:R-:W-:Y:S01]  /*54d0*/  @!UP0 UMOV UR9, UR5 ;  /* 0x0000000500098c82 */ /* 0x000fe20008000000 */
[----:B--2---:R-:W-:Y:S09]  /*54e0*/  UPRMT UR5, UR21, 0x654, UR5 ;  /* 0x0000065415057896 */ /* 0x004ff20008000005 */
[----:B------:R2:W-:Y:S01]  /*54f0*/  @!UP0 UTMALDG.5D.IM2COL [UR8], [UR6], UR20 ;  /* 0x00000008060083b4 */ /* 0x0005e20008060014 */
[----:B------:R2:W-:Y:S01]  /*5500*/  @!P2 SYNCS.ARRIVE.TRANS64.RED.A0TR RZ, [UR4+0x100], R9 ;  /* 0x00010009ffffa9a7 */ /* 0x0005e20008300404 */
[----:B------:R-:W-:Y:S01]  /*5510*/  SYNCS.ARRIVE.TRANS64.RED.A1T0 RZ, [UR5], RZ ;  /* 0x000000ffffff79a7 */ /* 0x000fe20008100405 */
[----:B------:R-:W-:Y:S05]  /*5520*/  BRA.U UP1, `(.L_x_81) ;  /* 0xfffffff101a47547 */ /* 0x000fea000b83ffff */
[----:B------:R-:W-:Y:S01]  /*5530*/  UIADD3 UR5, UPT, UPT, UR24, 0x118, URZ ;  /* 0x0000011818057890 */ /* 0x000fe2000fffe0ff */
[----:B------:R-:W-:-:S03]  /*5540*/  SHF.L.U32 R3, R11, 0x1f, RZ ;  /* 0x0000001f0b037819 */ /* 0x000fc600000006ff */
[----:B------:R-:W-:-:S09]  /*5550*/  ULEA UR4, UR23, UR5, 0x3 ;  /* 0x0000000517047291 */ /* 0x000fd2000f8e18ff */
[----:B------:R-:W1:Y:S02]  /*5560*/  SYNCS.PHASECHK.TRANS64.TRYWAIT P0, [UR4], R3 ;  /* 0x00000003ff0075a7 */ /* 0x000e640008001104 */
[----:B-1----:R-:W-:Y:S05]  /*5570*/  @!P0 BRA `(.L_x_82) ;  /* 0x0000003c00308947 */ /* 0x002fea0003800000 */
.L_x_175:
[----:B------:R-:W-:-:S04]  /*5580*/  UIADD3 UR4, UPT, UPT, UR23, 0x1, URZ ;  /* 0x0000000117047890 */ /* 0x000fc8000fffe0ff */
[----:B------:R-:W-:-:S04]  /*5590*/  UISETP.NE.AND UP0, UPT, UR4, 0x3, UPT ;  /* 0x000000030400788c */ /* 0x000fc8000bf05270 */
[----:B------:R-:W-:Y:S02]  /*55a0*/  USEL UR4, UR4, URZ, UP0 ;  /* 0x000000ff04047287 */ /* 0x000fe40008000000 */
[----:B------:R-:W-:-:S04]  /*55b0*/  PLOP3.LUT P0, PT, PT, PT, UP0, 0x80, 0x8 ;  /* 0x000000000008781c */ /* 0x000fc80003f0f008 */
[----:B------:R-:W-:Y:S01]  /*55c0*/  SEL R2, RZ, 0x1, P0 ;  /* 0x00000001ff027807 */ /* 0x000fe20000000000 */
[----:B-1----:R-:W-:-:S03]  /*55d0*/  IMAD.U32 R0, RZ, RZ, UR4 ;  /* 0x00000004ff007e24 */ /* 0x002fc6000f8e00ff */
[----:B------:R-:W-:Y:S01]  /*55e0*/  LOP3.LUT R11, R11, R2, RZ, 0x3c, !PT ;  /* 0x000000020b0b7212 */ /* 0x000fe200078e3cff */
[C---:B------:R-:W-:Y:S01]  /*55f0*/  VIADD R4, R0.reuse, 0x1 ;  /* 0x0000000100047836 */ /* 0x040fe20000000000 */
[----:B------:R-:W-:Y:S02]  /*5600*/  LEA R2, R0, UR5, 0x3 ;  /* 0x0000000500027c11 */ /* 0x000fe4000f8e18ff */
[----:B------:R-:W-:Y:S02]  /*5610*/  SHF.L.U32 R3, R11, 0x1f, RZ ;  /* 0x0000001f0b037819 */ /* 0x000fe400000006ff */
[----:B------:R-:W-:Y:S02]  /*5620*/  ISETP.NE.AND P0, PT, R4, 0x3, PT ;  /* 0x000000030400780c */ /* 0x000fe40003f05270 */
[----:B------:R-:W1:Y:S02]  /*5630*/  SYNCS.PHASECHK.TRANS64.TRYWAIT P1, [R2+URZ], R3 ;  /* 0x00000003020075a7 */ /* 0x000e6400080211ff */
[----:B------:R-:W-:-:S02]  /*5640*/  SEL R0, RZ, 0x1, P0 ;  /* 0x00000001ff007807 */ /* 0x000fc40000000000 */
[----:B------:R-:W-:Y:S02]  /*5650*/  SEL R4, R4, RZ, P0 ;  /* 0x000000ff04047207 */ /* 0x000fe40000000000 */
[----:B------:R-:W-:Y:S01]  /*5660*/  LOP3.LUT R0, R11, R0, RZ, 0x3c, !PT ;  /* 0x000000000b007212 */ /* 0x000fe200078e3cff */
[----:B-1----:R-:W-:Y:S06]  /*5670*/  @!P1 BRA `(.L_x_83) ;  /* 0x0000003c00089947 */ /* 0x002fec0003800000 */
.L_x_176:
[----:B------:R-:W-:Y:S02]  /*5680*/  LEA R4, R4, UR5, 0x3 ;  /* 0x0000000504047c11 */ /* 0x000fe4000f8e18ff */
[----:B-1----:R-:W-:-:S07]  /*5690*/  SHF.L.U32 R3, R0, 0x1f, RZ ;  /* 0x0000001f00037819 */ /* 0x002fce00000006ff */
.L_x_84:
[----:B-1----:R1:W4:Y:S02]  /*56a0*/  SYNCS.PHASECHK.TRANS64.TRYWAIT P0, [R4+URZ], R3 ;  /* 0x00000003040075a7 */ /* 0x00232400080011ff */
[----:B----4-:R-:W-:Y:S05]  /*56b0*/  @!P0 NANOSLEEP.SYNCS 0x989680 ;  /* 0x009896800000895d */ /* 0x010fea0003900000 */
[----:B------:R-:W4:Y:S02]  /*56c0*/  @!P0 SYNCS.PHASECHK.TRANS64 P0, [R4+URZ], R3 ;  /* 0x00000003040085a7 */ /* 0x000f2400080010ff */
[----:B--234-:R-:W-:Y:S05]  /*56d0*/  @P0 EXIT ;  /* 0x000000000000094d */ /* 0x01cfea0003800000 */
[----:B------:R-:W-:Y:S05]  /*56e0*/  BRA `(.L_x_84) ;  /* 0xfffffffc00ec7947 */ /* 0x000fea000383ffff */
.L_x_72:
[----:B------:R-:W-:-:S06]  /*56f0*/  UISETP.GE.AND UP0, UPT, UR15, 0x4, UPT ;  /* 0x000000040f00788c */ /* 0x000fcc000bf06270 */
[----:B------:R-:W-:-:S13]  /*5700*/  PLOP3.LUT P0, PT, PT, PT, UP0, 0x80, 0x8 ;  /* 0x000000000008781c */ /* 0x000fda0003f0f008 */
[----:B-1----:R-:W-:Y:S05]  /*5710*/  @!P0 EXIT ;  /* 0x000000000000894d */ /* 0x002fea0003800000 */
[----:B------:R-:W1:Y:S08]  /*5720*/  S2UR UR4, SR_CgaCtaId ;  /* 0x00000000000479c3 */ /* 0x000e700000008800 */
[----:B------:R-:W-:Y:S01]  /*5730*/  BAR.SYNC.DEFER_BLOCKING 0x6, 0xa0 ;  /* 0x0182800000007b1d */ /* 0x000fe20000010000 */
[C---:B------:R-:W-:Y:S01]  /*5740*/  IMAD.SHL.U32 R0, R99.reuse, 0x20, RZ ;  /* 0x0000002063007824 */ /* 0x040fe200078e00ff */
[C---:B------:R-:W-:Y:S01]  /*5750*/  LOP3.LUT R104, R99.reuse, 0x2, RZ, 0xc0, !PT ;  /* 0x0000000263687812 */ /* 0x040fe200078ec0ff */
[C---:B------:R-:W-:Y:S01]  /*5760*/  IMAD.SHL.U32 R107, R99.reuse, 0x4, RZ ;  /* 0x00000004636b7824 */ /* 0x040fe200078e00ff */
[C---:B------:R-:W-:Y:S01]  /*5770*/  LOP3.LUT R89, R99.reuse, 0x60, RZ, 0xc0, !PT ;  /* 0x0000006063597812 */ /* 0x040fe200078ec0ff */
[----:B------:R-:W-:Y:S01]  /*5780*/  IMAD.U32 R37, R99, 0x10000, RZ ;  /* 0x0001000063257824 */ /* 0x000fe200078e00ff */
[----:B------:R-:W-:-:S02]  /*5790*/  UMOV UR49, 0x400 ;  /* 0x0000040000317882 */ /* 0x000fc40000000000 */
[----:B------:R-:W2:Y:S01]  /*57a0*/  LDC.64 R76, c[0x0][0x988] ;  /* 0x00026200ff4c7b82 */ /* 0x000ea20000000a00 */
[----:B------:R-:W-:Y:S01]  /*57b0*/  LOP3.LUT R6, R0, 0xc0, RZ, 0xc0, !PT ;  /* 0x000000c000067812 */ /* 0x000fe200078ec0ff */
[----:B------:R-:W-:Y:S01]  /*57c0*/  HFMA2 R46, -RZ, RZ, 0, 0 ;  /* 0x00000000ff2e7431 */ /* 0x000fe200000001ff */
[----:B------:R-:W-:Y:S01]  /*57d0*/  LOP3.LUT R99, R99, 0x4, RZ, 0xc0, !PT ;  /* 0x0000000463637812 */ /* 0x000fe200078ec0ff */
[----:B------:R-:W-:Y:S01]  /*57e0*/  IMAD.MOV.U32 R88, RZ, RZ, 0x1 ;  /* 0x00000001ff587424 */ /* 0x000fe200078e00ff */
[----:B------:R-:W-:Y:S01]  /*57f0*/  LOP3.LUT R107, R6, 0x18, R107, 0xf8, !PT ;  /* 0x00000018066b7812 */ /* 0x000fe200078ef86b */
[----:B------:R-:W-:Y:S01]  /*5800*/  IMAD.MOV.U32 R36, RZ, RZ, RZ ;  /* 0x000000ffff247224 */ /* 0x000fe200078e00ff */
[----:B------:R-:W-:Y:S01]  /*5810*/  IADD3 R106, PT, PT, -R99, 0x2, RZ ;  /* 0x00000002636a7810 */ /* 0x000fe20007ffe1ff */
[----:B------:R-:W3:Y:S01]  /*5820*/  LDC.64 R78, c[0x0][0x990] ;  /* 0x00026400ff4e7b82 */ /* 0x000ee20000000a00 */
[----:B------:R-:W-:Y:S02]  /*5830*/  LOP3.LUT R107, R107, 0xf20, R0, 0xf8, !PT ;  /* 0x00000f206b6b7812 */ /* 0x000fe400078ef800 */
[----:B------:R-:W-:-:S02]  /*5840*/  CS2R R86, SRZ ;  /* 0x0000000000567805 */ /* 0x000fc4000001ff00 */
[----:B------:R-:W-:Y:S01]  /*5850*/  LOP3.LUT R37, R37, 0x600000, RZ, 0xc0, !PT ;  /* 0x0060000025257812 */ /* 0x000fe200078ec0ff */
[----:B------:R-:W-:Y:S01]  /*5860*/  IMAD.MOV R104, RZ, RZ, -R104 ;  /* 0x000000ffff687224 */ /* 0x000fe200078e0a68 */
[----:B------:R-:W-:Y:S01]  /*5870*/  IADD3 R99, PT, PT, -R99, RZ, RZ ;  /* 0x000000ff63637210 */ /* 0x000fe20007ffe1ff */
[----:B------:R-:W-:Y:S01]  /*5880*/  IMAD.SHL.U32 R106, R106, 0x10, RZ ;  /* 0x000000106a6a7824 */ /* 0x000fe200078e00ff */
[----:B------:R-:W4:Y:S01]  /*5890*/  LDCU UR54, c[0x0][0x370] ;  /* 0x00006e00ff3677ac */ /* 0x000f220008000800 */
[----:B-1----:R-:W-:Y:S01]  /*58a0*/  ULEA UR49, UR4, UR49, 0x18 ;  /* 0x0000003104317291 */ /* 0x002fe2000f8ec0ff */
[----:B------:R-:W1:Y:S01]  /*58b0*/  LDCU.64 UR4, c[0x0][0x9a8] ;  /* 0x00013500ff0477ac */ /* 0x000e620008000a00 */
[----:B------:R-:W2:Y:S07]  /*58c0*/  LDCU UR48, c[0x0][0xc0c] ;  /* 0x00018180ff3077ac */ /* 0x000eae0008000800 */
[----:B------:R-:W4:Y:S01]  /*58d0*/  LDS R2, [UR49+0x190] ;  /* 0x00019031ff027984 */ /* 0x000f220008000800 */
[----:B------:R-:W2:Y:S01]  /*58e0*/  LDCU UR38, c[0x0][0xc30] ;  /* 0x00018600ff2677ac */ /* 0x000ea20008000800 */
[----:B------:R-:W2:Y:S01]  /*58f0*/  LDCU.64 UR62, c[0x0][0x988] ;  /* 0x00013100ff3e77ac */ /* 0x000ea20008000a00 */
[----:B------:R-:W2:Y:S01]  /*5900*/  LDCU.64 UR46, c[0x0][0xc28] ;  /* 0x00018500ff2e77ac */ /* 0x000ea20008000a00 */
[----:B-1----:R-:W-:Y:S01]  /*5910*/  IMAD.U32 R93, RZ, RZ, UR4 ;  /* 0x00000004ff5d7e24 */ /* 0x002fe2000f8e00ff */
[----:B------:R-:W-:Y:S01]  /*5920*/  MOV R92, UR5 ;  /* 0x00000005005c7c02 */ /* 0x000fe20008000f00 */
[----:B------:R-:W1:Y:S01]  /*5930*/  LDCU.128 UR4, c[0x0][0xb80] ;  /* 0x00017000ff0477ac */ /* 0x000e620008000c00 */
[----:B------:R-:W2:Y:S01]  /*5940*/  LDCU.64 UR60, c[0x0][0x9b0] ;  /* 0x00013600ff3c77ac */ /* 0x000ea20008000a00 */
[----:B------:R-:W2:Y:S01]  /*5950*/  LDCU.128 UR56, c[0x0][0xc10] ;  /* 0x00018200ff3877ac */ /* 0x000ea20008000c00 */
[----:B------:R-:W2:Y:S01]  /*5960*/  LDCU UR53, c[0x0][0x374] ;  /* 0x00006e80ff3577ac */ /* 0x000ea20008000800 */
[----:B------:R-:W-:Y:S01]  /*5970*/  UMOV UR51, URZ ;  /* 0x000000ff00337c82 */ /* 0x000fe20008000000 */
[----:B------:R-:W-:Y:S01]  /*5980*/  UMOV UR52, URZ ;  /* 0x000000ff00347c82 */ /* 0x000fe20008000000 */
[----:B-1----:R-:W-:Y:S01]  /*5990*/  IMAD.U32 R97, RZ, RZ, UR4 ;  /* 0x00000004ff617e24 */ /* 0x002fe2000f8e00ff */
[----:B------:R-:W-:Y:S01]  /*59a0*/  UIADD3 UR4, UPT, UPT, UR49, 0x200, URZ ;  /* 0x0000020031047890 */ /* 0x000fe2000fffe0ff */
[----:B------:R-:W-:Y:S01]  /*59b0*/  IMAD.U32 R96, RZ, RZ, UR5 ;  /* 0x00000005ff607e24 */ /* 0x000fe2000f8e00ff */
[----:B------:R-:W-:Y:S01]  /*59c0*/  MOV R95, UR6 ;  /* 0x00000006005f7c02 */ /* 0x000fe20008000f00 */
[----:B------:R-:W-:-:S03]  /*59d0*/  IMAD.U32 R94, RZ, RZ, UR7 ;  /* 0x00000007ff5e7e24 */ /* 0x000fc6000f8e00ff */
[----:B------:R-:W-:Y:S01]  /*59e0*/  IMAD.U32 R0, RZ, RZ, UR4 ;  /* 0x00000004ff007e24 */ /* 0x000fe2000f8e00ff */
[----:B------:R-:W-:Y:S01]  /*59f0*/  LEA R107, R107, UR4, 0x1 ;  /* 0x000000046b6b7c11 */ /* 0x000fe2000f8e08ff */
[C---:B----4-:R-:W-:Y:S01]  /*5a00*/  VIADD R3, R2.reuse, 0x40 ;  /* 0x0000004002037836 */ /* 0x050fe20000000000 */
[----:B------:R-:W-:-:S04]  /*5a10*/  LOP3.LUT R2, R2, 0xffff, RZ, 0xc0, !PT ;  /* 0x0000ffff02027812 */ /* 0x000fc800078ec0ff */
[----:B------:R-:W-:-:S05]  /*5a20*/  LOP3.LUT R3, R3, 0xffff, RZ, 0xc0, !PT ;  /* 0x0000ffff03037812 */ /* 0x000fca00078ec0ff */
[----:B--23--:R1:W-:Y:S02]  /*5a30*/  STL.64 [R1], R2 ;  /* 0x0000000201007387 */ /* 0x00c3e40000100a00 */
.L_x_115:
[----:B-1----:R-:W-:Y:S04]  /*5a40*/  SHF.L.U32 R3, R86, 0x1f, RZ ;  /* 0x0000001f56037819 */ /* 0x002fe800000006ff */
[----:B------:R-:W1:Y:S02]  /*5a50*/  SYNCS.PHASECHK.TRANS64.TRYWAIT P0, [UR49+0x140], R3 ;  /* 0x00014003ff0075a7 */ /* 0x000e640008001131 */
[----:B-1----:R-:W-:Y:S05]  /*5a60*/  @!P0 BRA `(.L_x_85) ;  /* 0x0000003800208947 */ /* 0x002fea0003800000 */
.L_x_178:
[----:B------:R-:W2:Y:S01]  /*5a70*/  LDS.128 R4, [UR49+0x180] ;  /* 0x00018031ff047984 */ /* 0x000ea20008000c00 */
[----:B------:R-:W-:Y:S01]  /*5a80*/  UIADD3 UR4, UPT, UPT, UR49, 0x148, URZ ;  /* 0x0000014831047890 */ /* 0x000fe2000fffe0ff */
[----:B------:R-:W-:Y:S01]  /*5a90*/  IMAD R2, R36, 0x4, R1 ;  /* 0x0000000424027824 */ /* 0x000fe200078e0201 */
[----:B------:R-:W-:Y:S01]  /*5aa0*/  UISETP.GE.AND UP0, UPT, UR39, 0x1, UPT ;  /* 0x000000012700788c */ /* 0x000fe2000bf06270 */
[----:B------:R-:W-:Y:S01]  /*5ab0*/  @!PT LDS RZ, [RZ] ;  /* 0x00000000fffff984 */ /* 0x000fe20000000800 */
[----:B------:R-:W-:Y:S01]  /*5ac0*/  @!PT LDS RZ, [RZ] ;  /* 0x00000000fffff984 */ /* 0x000fe20000000800 */
[----:B------:R-:W-:Y:S01]  /*5ad0*/  @!PT LDS RZ, [RZ] ;  /* 0x00000000fffff984 */ /* 0x000fe20000000800 */
[----:B------:R-:W-:Y:S01]  /*5ae0*/  @!PT LDS RZ, [RZ] ;  /* 0x00000000fffff984 */ /* 0x000fe20000000800 */
[----:B------:R3:W-:Y:S06]  /*5af0*/  MEMBAR.ALL.CTA ;  /* 0x0000000000007992 */ /* 0x0007ec0000008000 */
[----:B---3--:R-:W3:Y:S01]  /*5b00*/  FENCE.VIEW.ASYNC.S ;  /* 0x00000000000073c6 */ /* 0x008ee20000000000 */
[----:B------:R-:W-:Y:S09]  /*5b10*/  UPRMT UR4, URZ, 0x654, UR4 ;  /* 0x00000654ff047896 */ /* 0x000ff20008000004 */
[----:B---3--:R-:W-:Y:S01]  /*5b20*/  SYNCS.ARRIVE.TRANS64.RED.A1T0 RZ, [UR4], RZ ;  /* 0x000000ffffff79a7 */ /* 0x008fe20008100404 */
[----:B------:R-:W5:Y:S01]  /*5b30*/  LDL R2, [R2] ;  /* 0x0000000002027983 */ /* 0x000f620000100800 */
[----:B--2---:R-:W-:Y:S11]  /*5b40*/  LOP3.LUT P0, RZ, R6, 0x1, RZ, 0xc0, !PT ;  /* 0x0000000106ff7812 */ /* 0x004ff6000780c0ff */
[----:B------:R-:W-:Y:S02]  /*5b50*/  @!UPT UIADD3 URZ, UPT, UPT, URZ, URZ, URZ ;  /* 0x000000fffffff290 */ /* 0x000fe4000fffe0ff */
[----:B------:R-:W-:Y:S01]  /*5b60*/  VOTEU.ANY UP1, P0 ;  /* 0x0000000000ff7886 */ /* 0x000fe20000020100 */
[----:B------:R-:W-:Y:S01]  /*5b70*/  PLOP3.LUT P0, PT, PT, PT, UP1, 0x80, 0x8 ;  /* 0x000000000008781c */ /* 0x000fe20003f0f018 */
[----:B------:R-:W-:Y:S11]  /*5b80*/  UP2UR UR55, UPR, URZ, 0x2 ;  /* 0x00000002ff377883 */ /* 0x000ff60008000000 */
[----:B------:R-:W-:Y:S01]  /*5b90*/  @!UPT UIADD3 URZ, UPT, UPT, URZ, URZ, URZ ;  /* 0x000000fffffff290 */ /* 0x000fe2000fffe0ff */
[----:B-1----:R-:W-:Y:S02]  /*5ba0*/  @P0 MOV R3, R4 ;  /* 0x0000000400030202 */ /* 0x002fe40000000f00 */
[----:B------:R-:W-:Y:S02]  /*5bb0*/  @P0 LOP3.LUT R0, R5, 0xffff, RZ, 0xc0, !PT ;  /* 0x0000ffff05000812 */ /* 0x000fe400078ec0ff */
[----:B------:R-:W-:Y:S02]  /*5bc0*/  @P0 R2UR UR5, R3 ;  /* 0x00000000030502ca */ /* 0x000fe400000e0000 */
[----:B------:R-:W-:Y:S11]  /*5bd0*/  @P0 R2UR UR4, R0 ;  /* 0x00000000000402ca */ /* 0x000ff600000e0000 */
[----:B------:R-:W-:Y:S02]  /*5be0*/  @UP1 UMOV UR37, UR5 ;  /* 0x0000000500251c82 */ /* 0x000fe40008000000 */
[----:B------:R-:W-:Y:S01]  /*5bf0*/  @UP1 UMOV UR36, UR4 ;  /* 0x0000000400241c82 */ /* 0x000fe20008000000 */
[----:B------:R-:W-:Y:S05]  /*5c00*/  BRA.U !UP0, `(.L_x_86) ;  /* 0x0000000108cc7547 */ /* 0x000fea000b800000 */
[----:B------:R-:W1:Y:S01]  /*5c10*/  LDCU UR9, c[0x0][0xc20] ;  /* 0x00018400ff0977ac */ /* 0x000e620008000800 */
[----:B------:R-:W-:Y:S02]  /*5c20*/  UIMAD.WIDE.U32 UR4, UR53, UR59, URZ ;  /* 0x0000003b350472a5 */ /* 0x000fe4000f8e00ff */
[----:B------:R-:W-:Y:S02]  /*5c30*/  UIMAD.WIDE.U32 UR6, UR54, UR56, URZ ;  /* 0x00000038360672a5 */ /* 0x000fe4000f8e00ff */
[----:B------:R-:W-:Y:S02]  /*5c40*/  UIMAD.WIDE.U32 UR10, UR36, UR59, URZ ;  /* 0x0000003b240a72a5 */ /* 0x000fe4000f8e00ff */
[----:B------:R-:W-:Y:S02]  /*5c50*/  UISETP.NE.AND UP0, UPT, UR58, 0x1, UPT ;  /* 0x000000013a00788c */ /* 0x000fe4000bf05270 */
[----:B------:R-:W-:Y:S02]  /*5c60*/  UISETP.NE.AND UP1, UPT, UR48, 0x1, UPT ;  /* 0x000000013000788c */ /* 0x000fe4000bf25270 */
[----:B------:R-:W-:Y:S02]  /*5c70*/  UISETP.NE.AND UP2, UPT, UR39, 0x1, UPT ;  /* 0x000000012700788c */ /* 0x000fe4000bf45270 */
[----:B------:R-:W-:Y:S01]  /*5c80*/  UIMAD.WIDE.U32 UR12, UR37, UR56, URZ ;  /* 0x00000038250c72a5 */ /* 0x000fe2000f8e00ff */
[----:B------:R-:W-:Y:S01]  /*5c90*/  UMOV UR4, UR5 ;  /* 0x0000000500047c82 */ /* 0x000fe20008000000 */
[----:B------:R-:W-:Y:S01]  /*5ca0*/  UMOV UR6, UR11 ;  /* 0x0000000b00067c82 */ /* 0x000fe20008000000 */
[----:B-1----:R-:W-:Y:S03]  /*5cb0*/  USHF.R.U32.HI UR8, URZ, UR9, UR4 ;  /* 0x00000009ff087299 */ /* 0x002fe60008011604 */
[----:B------:R-:W-:Y:S02]  /*5cc0*/  UMOV UR4, UR7 ;  /* 0x0000000700047c82 */ /* 0x000fe40008000000 */
[----:B------:R-:W-:Y:S02]  /*5cd0*/  USHF.R.U32.HI UR5, URZ, UR57, UR4 ;  /* 0x00000039ff057299 */ /* 0x000fe40008011604 */
[----:B------:R-:W-:Y:S02]  /*5ce0*/  USEL UR4, UR53, UR8, !UP0 ;  /* 0x0000000835047287 */ /* 0x000fe4000c000000 */
[----:B------:R-:W-:Y:S02]  /*5cf0*/  USHF.R.U32.HI UR8, URZ, UR9, UR6 ;  /* 0x00000009ff087299 */ /* 0x000fe40008011606 */
[----:B------:R-:W-:Y:S02]  /*5d00*/  UIMAD.WIDE.U32 UR6, UR4, UR46, URZ ;  /* 0x0000002e040672a5 */ /* 0x000fe4000f8e00ff */
[----:B------:R-:W-:Y:S02]  /*5d10*/  USEL UR9, UR54, UR5, !UP1 ;  /* 0x0000000536097287 */ /* 0x000fe4000c800000 */
[----:B------:R-:W-:Y:S02]  /*5d20*/  USEL UR8, UR36, UR8, !UP0 ;  /* 0x0000000824087287 */ /* 0x000fe4000c000000 */
[----:B------:R-:W-:Y:S01]  /*5d30*/  UIMAD.WIDE.U32 UR10, UR9, UR46, URZ ;  /* 0x0000002e090a72a5 */ /* 0x000fe2000f8e00ff */
[----:B------:R-:W-:Y:S01]  /*5d40*/  UMOV UR6, UR7 ;  /* 0x0000000700067c82 */ /* 0x000fe20008000000 */
[----:B------:R-:W-:Y:S01]  /*5d50*/  UMOV UR5, UR13 ;  /* 0x0000000d00057c82 */ /* 0x000fe20008000000 */
[----:B------:R-:W-:Y:S02]  /*5d60*/  @UP2 USHF.R.U32.HI UR4, URZ, UR47, UR6 ;  /* 0x0000002fff042299 */ /* 0x000fe40008011606 */
[----:B------:R-:W-:Y:S02]  /*5d70*/  USHF.R.U32.HI UR5, URZ, UR57, UR5 ;  /* 0x00000039ff057299 */ /* 0x000fe40008011605 */
[----:B------:R-:W-:Y:S02]  /*5d80*/  UIMAD UR4, UR39, UR4, URZ ;  /* 0x00000004270472a4 */ /* 0x000fe4000f8e02ff */
[----:B------:R-:W-:Y:S02]  /*5d90*/  USEL UR5, UR37, UR5, !UP1 ;  /* 0x0000000525057287 */ /* 0x000fe4000c800000 */
[----:B------:R-:W-:Y:S01]  /*5da0*/  UISETP.GE.AND UP0, UPT, UR8, UR4, UPT ;  /* 0x000000040800728c */ /* 0x000fe2000bf06270 */
[----:B------:R-:W-:Y:S01]  /*5db0*/  UMOV UR6, UR11 ;  /* 0x0000000b00067c82 */ /* 0x000fe20008000000 */
[----:B------:R-:W-:Y:S02]  /*5dc0*/  UIMAD.WIDE.U32 UR10, UR8, UR46, URZ ;  /* 0x0000002e080a72a5 */ /* 0x000fe4000f8e00ff */
[----:B------:R-:W-:Y:S04]  /*5dd0*/  @UP2 USHF.R.U32.HI UR9, URZ, UR47, UR6 ;  /* 0x0000002fff092299 */ /* 0x000fe80008011606 */
[----:B------:R-:W-:Y:S01]  /*5de0*/  UIMAD UR6, UR39, UR9, URZ ;  /* 0x00000009270672a4 */ /* 0x000fe2000f8e02ff */
[----:B------:R-:W-:Y:S03]  /*5df0*/  UMOV UR4, UR11 ;  /* 0x0000000b00047c82 */ /* 0x000fe60008000000 */
[----:B------:R-:W-:Y:S02]  /*5e00*/  UISETP.GE.OR UP0, UPT, UR5, UR6, UP0 ;  /* 0x000000060500728c */ /* 0x000fe40008706670 */
[----:B------:R-:W-:Y:S02]  /*5e10*/  USHF.R.U32.HI UR4, URZ, UR47, UR4 ;  /* 0x0000002fff047299 */ /* 0x000fe40008011604 */
[----:B------:R-:W-:Y:S02]  /*5e20*/  UIMAD.WIDE.U32 UR6, UR5, UR46, URZ ;  /* 0x0000002e050672a5 */ /* 0x000fe4000f8e00ff */
[----:B------:R-:W-:Y:S02]  /*5e30*/  USEL UR11, UR8, UR4, !UP2 ;  /* 0x00000004080b7287 */ /* 0x000fe4000d000000 */
[----:B------:R-:W-:Y:S02]  /*5e40*/  UIADD3 UR6, UPT, UPT, -UR5, URZ, URZ ;  /* 0x000000ff05067290 */ /* 0x000fe4000fffe1ff */
[----:B------:R-:W-:Y:S02]  /*5e50*/  UIADD3 UR10, UPT, UPT, -UR11, URZ, URZ ;  /* 0x000000ff0b0a7290 */ /* 0x000fe4000fffe1ff */
[----:B------:R-:W-:Y:S02]  /*5e60*/  UIMAD UR6, UR48, UR6, UR37 ;  /* 0x00000006300672a4 */ /* 0x000fe4000f8e0225 */
[----:B------:R-:W-:Y:S01]  /*5e70*/  UIMAD UR10, UR39, UR10, UR8 ;  /* 0x0000000a270a72a4 */ /* 0x000fe2000f8e0208 */
[----:B------:R-:W-:Y:S01]  /*5e80*/  @!UP0 UMOV UR4, UR7 ;  /* 0x0000000700048c82 */ /* 0x000fe20008000000 */
[----:B------:R-:W-:Y:S02]  /*5e90*/  UIADD3 UR7, UPT, UPT, -UR8, URZ, URZ ;  /* 0x000000ff08077290 */ /* 0x000fe4000fffe1ff */
[----:B------:R-:W-:Y:S04]  /*5ea0*/  @!UP0 USHF.R.U32.HI UR4, URZ, UR47, UR4 ;  /* 0x0000002fff048299 */ /* 0x000fe80008011604 */
[----:B------:R-:W-:Y:S04]  /*5eb0*/  @!UP0 USEL UR4, UR5, UR4, !UP2 ;  /* 0x0000000405048287 */ /* 0x000fe8000d000000 */
[----:B------:R-:W-:Y:S02]  /*5ec0*/  @!UP0 UIMAD UR9, UR9, UR10, UR4 ;  /* 0x0000000a090982a4 */ /* 0x000fe4000f8e0204 */
[----:B------:R-:W-:Y:S02]  /*5ed0*/  @!UP0 UIADD3 UR10, UPT, UPT, UR11, -UR4, URZ ;  /* 0x800000040b0a8290 */ /* 0x000fe4000fffe0ff */
[----:B------:R-:W-:Y:S02]  /*5ee0*/  UIMAD UR4, UR58, UR7, UR36 ;  /* 0x000000073a0472a4 */ /* 0x000fe4000f8e0224 */
[----:B------:R-:W-:Y:S03]  /*5ef0*/  @!UP0 UIMAD UR8, UR10, UR39, UR5 ;  /* 0x000000270a0882a4 */ /* 0x000fe6000f8e0205 */
[----:B------:R-:W-:Y:S02]  /*5f00*/  @!UP0 UMOV UR5, UR9 ;  /* 0x0000000900058c82 */ /* 0x000fe40008000000 */
[----:B------:R-:W-:Y:S02]  /*5f10*/  UIMAD UR37, UR5, UR48, UR6 ;  /* 0x00000030052572a4 */ /* 0x000fe4000f8e0206 */
[----:B------:R-:W-:Y:S11]  /*5f20*/  UIMAD UR36, UR8, UR58, UR4 ;  /* 0x0000003a082472a4 */ /* 0x000ff6000f8e0204 */
[----:B------:R-:W-:Y:S01]  /*5f30*/  @!UPT UIADD3 URZ, UPT, UPT, URZ, URZ, URZ ;  /* 0x000000fffffff290 */ /* 0x000fe2000fffe0ff */
.L_x_86:
[----:B------:R-:W-:Y:S01]  /*5f40*/  UISETP.NE.AND UP0, UPT, UR38, 0x1, UPT ;  /* 0x000000012600788c */ /* 0x000fe2000bf05270 */
[----:B------:R-:W-:Y:S01]  /*5f50*/  @P0 SHF.R.U32.HI R105, RZ, 0x10, R5 ;  /* 0x00000010ff690819 */ /* 0x000fe20000011605 */
[----:B------:R-:W-:Y:S02]  /*5f60*/  UIADD3 UR11, UPT, UPT, UR49, 0x200, URZ ;  /* 0x00000200310b7890 */ /* 0x000fe4000fffe0ff */
[----:B------:R-:W-:Y:S07]  /*5f70*/  USHF.L.U32 UR41, UR22, 0x6, URZ ;  /* 0x0000000616297899 */ /* 0x000fee00080006ff */
[----:B------:R-:W1:Y:S01]  /*5f80*/  @!UP0 LDCU.128 UR12, c[0x0][0xc10] ;  /* 0x00018200ff0c87ac */ /* 0x000e620008000c00 */
[----:B------:R-:W2:Y:S01]  /*5f90*/  @!UP0 LDCU UR5, c[0x0][0xc0c] ;  /* 0x00018180ff0587ac */ /* 0x000ea20008000800 */
[----:B------:R-:W3:Y:S01]  /*5fa0*/  @!UP0 LDCU UR10, c[0x0][0xc20] ;  /* 0x00018400ff0a87ac */ /* 0x000ee20008000800 */
[----:B-1----:R-:W-:Y:S02]  /*5fb0*/  UIMAD.WIDE.U32 UR8, UR37, UR12, URZ ;  /* 0x0000000c250872a5 */ /* 0x002fe4000f8e00ff */
[----:B------:R-:W-:Y:S02]  /*5fc0*/  UIMAD.WIDE.U32 UR6, UR36, UR15, URZ ;  /* 0x0000000f240672a5 */ /* 0x000fe4000f8e00ff */
[----:B------:R-:W-:Y:S03]  /*5fd0*/  @!UP0 UISETP.NE.AND UP1, UPT, UR14, 0x1, UPT ;  /* 0x000000010e00888c */ /* 0x000fe6000bf25270 */
[----:B------:R-:W-:Y:S01]  /*5fe0*/  @!UP0 UMOV UR4, UR9 ;  /* 0x0000000900048c82 */ /* 0x000fe20008000000 */
[----:B--2---:R-:W-:Y:S02]  /*5ff0*/  @!UP0 UISETP.NE.AND UP2, UPT, UR5, 0x1, UPT ;  /* 0x000000010500888c */ /* 0x004fe4000bf45270 */
[----:B------:R-:W-:Y:S01]  /*6000*/  @!UP0 USHF.R.U32.HI UR4, URZ, UR13, UR4 ;  /* 0x0000000dff048299 */ /* 0x000fe20008011604 */
[----:B------:R-:W-:Y:S02]  /*6010*/  @!UP0 UMOV UR6, UR7 ;  /* 0x0000000700068c82 */ /* 0x000fe40008000000 */
[----:B---3--:R-:W-:Y:S02]  /*6020*/  @!UP0 USHF.R.U32.HI UR6, URZ, UR10, UR6 ;  /* 0x0000000aff068299 */ /* 0x008fe40008011606 */
[----:B------:R-:W-:Y:S02]  /*6030*/  @!UP0 USEL UR7, UR37, UR4, !UP2 ;  /* 0x0000000425078287 */ /* 0x000fe4000d000000 */
[----:B------:R-:W-:Y:S04]  /*6040*/  @!UP0 USEL UR6, UR36, UR6, !UP1 ;  /* 0x0000000624068287 */ /* 0x000fe8000c800000 */
[----:B------:R-:W-:Y:S02]  /*6050*/  @!UP0 UIADD3 UR4, UPT, UPT, -UR7, UR6, URZ ;  /* 0x0000000607048290 */ /* 0x000fe4000fffe1ff */
[----:B------:R-:W-:Y:S02]  /*6060*/  @!UP0 UIADD3 UR6, UPT, UPT, UR7, -UR6, URZ ;  /* 0x8000000607068290 */ /* 0x000fe4000fffe0ff */
[----:B------:R-:W-:Y:S02]  /*6070*/  @!UP0 UIMAD UR37, UR4, UR5, UR37 ;  /* 0x00000005042582a4 */ /* 0x000fe4000f8e0225 */
[----:B------:R-:W-:Y:S02]  /*6080*/  @!UP0 UIMAD UR36, UR6, UR14, UR36 ;  /* 0x0000000e062482a4 */ /* 0x000fe4000f8e0224 */
[----:B------:R-:W-:Y:S09]  /*6090*/  ULOP3.LUT UP0, URZ, UR11, 0x1b0, URZ, 0xc0, !UPT ;  /* 0x000001b00bff7892 */ /* 0x000ff2000f80c0ff */
[----:B------:R-:W-:Y:S05]  /*60a0*/  BRA.U !UP0, `(.L_x_87) ;  /* 0x00000001087c7547 */ /* 0x000fea000b800000 */
[----:B------:R-:W1:Y:S01]  /*60b0*/  LDCU.64 UR8, c[0x4][0x80] ;  /* 0x01001000ff0877ac */ /* 0x000e620008000a00 */
[----:B------:R-:W-:Y:S01]  /*60c0*/  MOV R16, 0x0 ;  /* 0x0000000000107802 */ /* 0x000fe20000000f00 */
[----:B------:R-:W-:Y:S02]  /*60d0*/  HFMA2 R12, -RZ, RZ, 0, 5.9604644775390625e-08 ;  /* 0x00000001ff0c7431 */ /* 0x000fe400000001ff */
[----:B------:R-:W-:Y:S01]  /*60e0*/  IMAD.MOV.U32 R8, RZ, RZ, 0x70 ;  /* 0x00000070ff087424 */ /* 0x000fe200078e00ff */
[----:B------:R2:W3:Y:S01]  /*60f0*/  LDC.64 R14, c[0x4][R16] ;  /* 0x01000000100e7b82 */ /* 0x0004e20000000a00 */
[----:B------:R-:W4:Y:S01]  /*6100*/  LDCU.64 UR6, c[0x4][0x88] ;  /* 0x01001100ff0677ac */ /* 0x000f220008000a00 */
[----:B------:R-:W-:Y:S01]  /*6110*/  IMAD.MOV.U32 R13, RZ, RZ, RZ ;  /* 0x000000ffff0d7224 */ /* 0x000fe200078e00ff */
[----:B------:R-:W2:Y:S01]  /*6120*/  LDCU.64 UR4, c[0x4][0x8] ;  /* 0x01000100ff0477ac */ /* 0x000ea20008000a00 */
[----:B-1----:R-:W-:Y:S01]  /*6130*/  MOV R5, UR9 ;  /* 0x0000000900057c02 */ /* 0x002fe20008000f00 */
[----:B------:R-:W-:Y:S01]  /*6140*/  IMAD.U32 R4, RZ, RZ, UR8 ;  /* 0x00000008ff047e24 */ /* 0x000fe2000f8e00ff */
[----:B----4-:R-:W-:Y:S01]  /*6150*/  MOV R7, UR7 ;  /* 0x0000000700077c02 */ /* 0x010fe20008000f00 */
[----:B------:R-:W-:Y:S01]  /*6160*/  IMAD.U32 R6, RZ, RZ, UR6 ;  /* 0x00000006ff067e24 */ /* 0x000fe2000f8e00ff */
[----:B--2---:R-:W-:Y:S01]  /*6170*/  MOV R11, UR5 ;  /* 0x00000005000b7c02 */ /* 0x004fe20008000f00 */
[----:B------:R-:W-:Y:S02]  /*6180*/  IMAD.U32 R10, RZ, RZ, UR4 ;  /* 0x00000004ff0a7e24 */ /* 0x000fe4000f8e00ff */
[----:B------:R-:W-:Y:S07]  /*6190*/  LEPC R20, `(.L_x_88) ;  /* 0x000000001014794e */ /* 0x000fee0000000000 */
[----:B---3-5:R-:W-:Y:S05]  /*61a0*/  CALL.ABS.NOINC R14 ;  /* 0x000000000e007343 */ /* 0x028fea0003c00000 */
.L_x_88:
[----:B------:R-:W1:Y:S01]  /*61b0*/  LDCU.64 UR8, c[0x4][0x80] ;  /* 0x01001000ff0877ac */ /* 0x000e620008000a00 */
[----:B------:R2:W3:Y:S01]  /*61c0*/  LDC.64 R14, c[0x4][R16] ;  /* 0x01000000100e7b82 */ /* 0x0004e20000000a00 */
[----:B------:R-:W-:Y:S02]  /*61d0*/  HFMA2 R12, -RZ, RZ, 0, 5.9604644775390625e-08 ;  /* 0x00000001ff0c7431 */ /* 0x000fe400000001ff */
[----:B------:R-:W-:Y:S02]  /*61e0*/  IMAD.MOV.U32 R8, RZ, RZ, 0x70 ;  /* 0x00000070ff087424 */ /* 0x000fe400078e00ff */
[----:B------:R-:W-:Y:S01]  /*61f0*/  IMAD.MOV.U32 R13, RZ, RZ, RZ ;  /* 0x000000ffff0d7224 */ /* 0x000fe200078e00ff */
[----:B------:R-:W4:Y:S01]  /*6200*/  LDCU.64 UR6, c[0x4][0x88] ;  /* 0x01001100ff0677ac */ /* 0x000f220008000a00 */
[----:B------:R-:W5:Y:S01]  /*6210*/  LDCU.64 UR4, c[0x4][0x8] ;  /* 0x01000100ff0477ac */ /* 0x000f620008000a00 */
[----:B-1----:R-:W-:Y:S02]  /*6220*/  MOV R4, UR8 ;  /* 0x0000000800047c02 */ /* 0x002fe40008000f00 */
[----:B------:R-:W-:Y:S02]  /*6230*/  MOV R5, UR9 ;  /* 0x0000000900057c02 */ /* 0x000fe40008000f00 */
[----:B----4-:R-:W-:Y:S01]  /*6240*/  MOV R7, UR7 ;  /* 0x0000000700077c02 */ /* 0x010fe20008000f00 */
[----:B------:R-:W-:Y:S01]  /*6250*/  IMAD.U32 R6, RZ, RZ, UR6 ;  /* 0x00000006ff067e24 */ /* 0x000fe2000f8e00ff */
[----:B-----5:R-:W-:Y:S01]  /*6260*/  MOV R11, UR5 ;  /* 0x00000005000b7c02 */ /* 0x020fe20008000f00 */
[----:B--2---:R-:W-:Y:S02]  /*6270*/  IMAD.U32 R10, RZ, RZ, UR4 ;  /* 0x00000004ff0a7e24 */ /* 0x004fe4000f8e00ff */
[----:B------:R-:W-:Y:S07]  /*6280*/  LEPC R20, `(.L_x_87) ;  /* 0x000000001014794e */ /* 0x000fee0000000000 */
[----:B---3--:R-:W-:Y:S05]  /*6290*/  CALL.ABS.NOINC R14 ;  /* 0x000000000e007343 */ /* 0x008fea0003c00000 */
.L_x_87:
[----:B------:R-:W-:Y:S01]  /*62a0*/  ISETP.NE.U32.AND P3, PT, R78, RZ, PT ;  /* 0x000000ff4e00720c */ /* 0x000fe20003f65070 */
[----:B------:R-:W-:Y:S01]  /*62b0*/  UISETP.NE.U32.AND UP0, UPT, UR60, URZ, UPT ;  /* 0x000000ff3c00728c */ /* 0x000fe2000bf05070 */
[----:B------:R-:W-:Y:S02]  /*62c0*/  ISETP.NE.AND P6, PT, R98, RZ, PT ;  /* 0x000000ff6200720c */ /* 0x000fe40003fc5270 */
[----:B------:R-:W-:Y:S01]  /*62d0*/  ISETP.NE.AND.EX P3, PT, R79, RZ, PT, P3 ;  /* 0x000000ff4f00720c */ /* 0x000fe20003f65330 */
[----:B------:R-:W-:Y:S01]  /*62e0*/  UISETP.NE.AND.EX UP0, UPT, UR61, URZ, UPT, UP0 ;  /* 0x000000ff3d00728c */ /* 0x000fe2000bf05300 */
[----:B------:R-:W-:Y:S02]  /*62f0*/  ISETP.NE.U32.AND P1, PT, RZ, UR62, PT ;  /* 0x0000003eff007c0c */ /* 0x000fe4000bf25070 */
[----:B------:R-:W-:Y:S02]  /*6300*/  PLOP3.LUT P0, PT, PT, PT, PT, 0x8, 0x80 ;  /* 0x000000000080781c */ /* 0x000fe40003f0e170 */
[----:B------:R-:W-:Y:S05]  /*6310*/  ISETP.NE.AND.EX P1, PT, RZ, UR63, PT, P1 ;  /* 0x0000003fff007c0c */ /* 0x000fea000bf25310 */
[----:B------:R-:W-:Y:S02]  /*6320*/  @P6 PLOP3.LUT P0, PT, P3, PT, PT, 0x80, 0x8 ;  /* 0x000000000008681c */ /* 0x000fe40001f0f070 */
[----:B------:R-:W-:Y:S11]  /*6330*/  @!P3 BRA `(.L_x_89) ;  /* 0x000000000030b947 */ /* 0x000ff60003800000 */
[----:B------:R-:W-:Y:S01]  /*6340*/  ISETP.NE.U32.AND P2, PT, R76, RZ, PT ;  /* 0x000000ff4c00720c */ /* 0x000fe20003f45070 */
[----:B------:R-:W1:Y:S01]  /*6350*/  LDCU.64 UR4, c[0x0][0x358] ;  /* 0x00006b00ff0477ac */ /* 0x000e620008000a00 */
[----:B------:R-:W-:Y:S02]  /*6360*/  IMAD.MOV.U32 R90, RZ, RZ, 0x1 ;  /* 0x00000001ff5a7424 */ /* 0x000fe400078e00ff */
[----:B------:R-:W-:Y:S11]  /*6370*/  ISETP.NE.AND.EX P2, PT, R77, RZ, PT, P2 ;  /* 0x000000ff4d00720c */ /* 0x000ff60003f45320 */
[----:B------:R-:W-:Y:S02]  /*6380*/  @!UPT UIADD3 URZ, UPT, UPT, URZ, URZ, URZ ;  /* 0x000000fffffff290 */ /* 0x000fe4000fffe0ff */
[----:B------:R-:W2:Y:S01]  /*6390*/  @P2 LDC.64 R4, c[0x0][0x988] ;  /* 0x00026200ff042b82 */ /* 0x000ea20000000a00 */
[----:B------:R-:W-:Y:S04]  /*63a0*/  @P2 IMAD R0, R17, R78, RZ ;  /* 0x0000004e11002224 */ /* 0x000fe800078e02ff */
[----:B--2---:R-:W-:Y:S04]  /*63b0*/  @P2 IMAD.WIDE R4, R0, 0x4, R4 ;  /* 0x0000000400042825 */ /* 0x004fe800078e0204 */
[----:B------:R-:W-:Y:S01]  /*63c0*/  HFMA2 R0, -RZ, RZ, 0, 5.9604644775390625e-08 ;  /* 0x00000001ff007431 */ /* 0x000fe200000001ff */
[----:B-1---5:R1:W5:Y:S04]  /*63d0*/  @P2 LDG.E R41, desc[UR4][R4.64] ;  /* 0x0000000404292981 */ /* 0x022368000c1e1900 */
[----:B------:R-:W-:Y:S01]  /*63e0*/  @!P2 PRMT R90, R0, 0x7610, R90 ;  /* 0x00007610005aa816 */ /* 0x000fe2000000005a */
[----:B-1----:R-:W2:Y:S06]  /*63f0*/  @!P2 LDC R41, c[0x0][0x980] ;  /* 0x00026000ff29ab82 */ /* 0x002eac0000000800 */
.L_x_89:
[----:B------:R-:W-:Y:S05]  /*6400*/  BRA.U !UP0, `(.L_x_90) ;  /* 0x00000001082c7547 */ /* 0x000fea000b800000 */
[----:B------:R-:W-:Y:S02]  /*6410*/  R2UR UR5, R93 ;  /* 0x000000005d0572ca */ /* 0x000fe400000e0000 */
[----:B------:R-:W-:Y:S11]  /*6420*/  R2UR UR4, R92 ;  /* 0x000000005c0472ca */ /* 0x000ff600000e0000 */
[----:B------:R-:W-:Y:S04]  /*6430*/  ISETP.NE.U32.AND P2, PT, RZ, UR5, PT ;  /* 0x00000005ff007c0c */ /* 0x000fe8000bf45070 */
[----:B------:R-:W-:Y:S01]  /*6440*/  ISETP.NE.AND.EX P2, PT, RZ, UR4, PT, P2 ;  /* 0x00000004ff007c0c */ /* 0x000fe2000bf45320 */
[----:B------:R-:W1:Y:S11]  /*6450*/  LDCU.64 UR4, c[0x0][0x358] ;  /* 0x00006b00ff0477ac */ /* 0x000e760008000a00 */
[----:B------:R-:W-:Y:S01]  /*6460*/  @!UPT UIADD3 URZ, UPT, UPT, URZ, URZ, URZ ;  /* 0x000000fffffff290 */ /* 0x000fe2000fffe0ff */
[----:B------:R-:W3:Y:S01]  /*6470*/  @P2 LDC.64 R4, c[0x0][0x9a8] ;  /* 0x00026a00ff042b82 */ /* 0x000ee20000000a00 */
[----:B------:R-:W-:Y:S04]  /*6480*/  @P2 IMAD R3, R17, UR60, RZ ;  /* 0x0000003c11032c24 */ /* 0x000fe8000f8e02ff */
[----:B---3--:R-:W-:Y:S05]  /*6490*/  @P2 IMAD.WIDE R4, R3, 0x4, R4 ;  /* 0x0000000403042825 */ /* 0x008fea00078e0204 */
[----:B-1---5:R1:W5:Y:S02]  /*64a0*/  @P2 LDG.E R38, desc[UR4][R4.64] ;  /* 0x0000000404262981 */ /* 0x022364000c1e1900 */
[----:B-1----:R-:W3:Y:S02]  /*64b0*/  @!P2 LDC R38, c[0x0][0x9a0] ;  /* 0x00026800ff26ab82 */ /* 0x002ee40000000800 */
.L_x_90:
[----:B--2--5:R-:W-:Y:S01]  /*64c0*/  FSETP.NEU.AND P2, PT, R41, RZ, PT ;  /* 0x000000ff2900720b */ /* 0x024fe20003f4d000 */
[----:B------:R-:W1:Y:S01]  /*64d0*/  LDCU.128 UR12, c[0x0][0xb90] ;  /* 0x00017200ff0c77ac */ /* 0x000e620008000c00 */
[----:B------:R-:W-:Y:S01]  /*64e0*/  SEL R5, RZ, 0xffffffff, P1 ;  /* 0xffffffffff057807 */ /* 0x000fe20000800000 */
[----:B------:R-:W-:Y:S01]  /*64f0*/  IMAD.SHL.U32 R118, R46, 0x2000, RZ ;  /* 0x000020002e767824 */ /* 0x000fe200078e00ff */
[----:B------:R-:W-:Y:S01]  /*6500*/  @P6 LOP3.LUT P1, RZ, R90, 0xff, RZ, 0xc0, !PT ;  /* 0x000000ff5aff6812 */ /* 0x000fe2000782c0ff */
[----:B------:R-:W-:Y:S01]  /*6510*/  IMAD.SHL.U32 R101, R104, 0x10, RZ ;  /* 0x0000001068657824 */ /* 0x000fe200078e00ff */
[----:B------:R-:W-:Y:S01]  /*6520*/  @P6 SEL R4, RZ, 0xffffffff, P2 ;  /* 0xffffffffff046807 */ /* 0x000fe20001000000 */
[----:B------:R-:W-:Y:S01]  /*6530*/  IMAD.IADD R116, R107, 0x1, R118 ;  /* 0x000000016b747824 */ /* 0x000fe200078e0276 */
[----:B------:R-:W-:Y:S01]  /*6540*/  LOP3.LUT R47, R88, 0x1, RZ, 0x3c, !PT ;  /* 0x00000001582f7812 */ /* 0x000fe200078e3cff */
[----:B------:R-:W2:Y:S01]  /*6550*/  LDCU UR11, c[0x0][0xba0] ;  /* 0x00017400ff0b77ac */ /* 0x000ea20008000800 */
[----:B------:R-:W-:Y:S01]  /*6560*/  @P0 SEL R4, R5, R4, !P1 ;  /* 0x0000000405040207 */ /* 0x000fe20004800000 */
[----:B------:R-:W-:Y:S01]  /*6570*/  IMAD.SHL.U32 R100, R99, 0x10, RZ ;  /* 0x0000001063647824 */ /* 0x000fe200078e00ff */
[----:B------:R-:W-:Y:S01]  /*6580*/  LEA R0, R46, UR49, 0x3 ;  /* 0x000000312e007c11 */ /* 0x000fe2000f8e18ff */
[----:B------:R-:W-:Y:S01]  /*6590*/  USHF.L.U32 UR8, UR50, 0x7, URZ ;  /* 0x0000000732087899 */ /* 0x000fe200080006ff */
[----:B------:R-:W-:Y:S01]  /*65a0*/  @P6 LOP3.LUT R4, R4, 0x1, RZ, 0xc0, !PT ;  /* 0x0000000104046812 */ /* 0x000fe200078ec0ff */
[----:B------:R-:W-:Y:S01]  /*65b0*/  IMAD.IADD R115, R116, 0x1, R101 ;  /* 0x0000000174737824 */ /* 0x000fe200078e0265 */
[----:B------:R-:W-:Y:S01]  /*65c0*/  LEA R102, R36, UR49, 0x3 ;  /* 0x0000003124667c11 */ /* 0x000fe2000f8e18ff */
[----:B------:R-:W-:Y:S01]  /*65d0*/  BSSY B1, `(.L_x_91) ;  /* 0x0000053000017945 */ /* 0x000fe20003800000 */
[----:B------:R-:W-:Y:S01]  /*65e0*/  ISETP.NE.U32.OR P5, PT, R4, 0x1, !P6 ;  /* 0x000000010400780c */ /* 0x000fe200077a5470 */
[----:B------:R-:W-:Y:S01]  /*65f0*/  IMAD.U32 R111, RZ, RZ, UR8 ;  /* 0x00000008ff6f7e24 */ /* 0x000fe2000f8e00ff */
[----:B------:R-:W-:Y:S01]  /*6600*/  SHF.L.U32 R3, R87, 0x1f, RZ ;  /* 0x0000001f57037819 */ /* 0x000fe200000006ff */
[----:B------:R-:W-:Y:S01]  /*6610*/  IMAD.MOV.U32 R117, RZ, RZ, 0x1 ;  /* 0x00000001ff757424 */ /* 0x000fe200078e00ff */
[----:B------:R-:W-:Y:S01]  /*6620*/  R2UR UR4, R96 ;  /* 0x00000000600472ca */ /* 0x000fe200000e0000 */
[----:B------:R-:W-:Y:S01]  /*6630*/  IMAD.IADD R39, R37, 0x1, R2 ;  /* 0x0000000125277824 */ /* 0x000fe200078e0202 */
[----:B------:R-:W-:Y:S01]  /*6640*/  R2UR UR6, R95 ;  /* 0x000000005f0672ca */ /* 0x000fe200000e0000 */
[----:B------:R-:W-:Y:S01]  /*6650*/  IMAD.MOV.U32 R120, RZ, RZ, R46 ;  /* 0x000000ffff787224 */ /* 0x000fe200078e002e */
[----:B------:R-:W-:Y:S02]  /*6660*/  R2UR UR10, R97 ;  /* 0x00000000610a72ca */ /* 0x000fe400000e0000 */
[----:B------:R-:W-:Y:S02]  /*6670*/  CS2R R74, SRZ ;  /* 0x00000000004a7805 */ /* 0x000fe4000001ff00 */
[----:B------:R-:W-:Y:S02]  /*6680*/  R2UR UR9, R94 ;  /* 0x000000005e0972ca */ /* 0x000fe400000e0000 */
[----:B------:R-:W-:Y:S02]  /*6690*/  CS2R R72, SRZ ;  /* 0x0000000000487805 */ /* 0x000fe4000001ff00 */
[----:B------:R-:W-:Y:S02]  /*66a0*/  LOP3.LUT P4, R112, R90, 0xff, RZ, 0xc0, !PT ;  /* 0x000000ff5a707812 */ /* 0x000fe4000788c0ff */
[----:B------:R-:W-:Y:S02]  /*66b0*/  CS2R R66, SRZ ;  /* 0x0000000000427805 */ /* 0x000fe4000001ff00 */
[----:B------:R-:W-:Y:S02]  /*66c0*/  @P5 SHF.L.U32 R9, R47, 0x1f, RZ ;  /* 0x0000001f2f095819 */ /* 0x000fe400000006ff */
[----:B------:R-:W-:Y:S02]  /*66d0*/  CS2R R64, SRZ ;  /* 0x0000000000407805 */ /* 0x000fe4000001ff00 */
[----:B------:R-:W-:Y:S01]  /*66e0*/  SEL R4, RZ, 0xffffffff, P2 ;  /* 0xffffffffff047807 */ /* 0x000fe20001000000 */
[----:B------:R-:W-:Y:S01]  /*66f0*/  UIMAD.WIDE.U32 UR4, UR8, UR4, URZ ;  /* 0x00000004080472a5 */ /* 0x000fe2000f8e00ff */
[----:B------:R-:W4:Y:S01]  /*6700*/  @P5 SYNCS.PHASECHK.TRANS64.TRYWAIT P1, [R0+URZ+0x100], R9 ;  /* 0x00010009000055a7 */ /* 0x000f2200080211ff */
[----:B------:R-:W-:Y:S02]  /*6710*/  P2R R113, PR, RZ, 0x20 ;  /* 0x00000020ff717803 */ /* 0x000fe40000000000 */
[----:B------:R-:W-:Y:S01]  /*6720*/  CS2R R58, SRZ ;  /* 0x00000000003a7805 */ /* 0x000fe2000001ff00 */
[----:B------:R-:W-:Y:S01]  /*6730*/  UISETP.NE.AND UP0, UPT, UR10, 0x1, UPT ;  /* 0x000000010a00788c */ /* 0x000fe2000bf05270 */
[----:B------:R-:W-:Y:S01]  /*6740*/  IMAD.IADD R114, R116, 0x1, R100 ;  /* 0x0000000174727824 */ /* 0x000fe200078e0264 */
[----:B------:R-:W-:Y:S01]  /*6750*/  USHF.R.U32.HI UR5, URZ, UR6, UR5 ;  /* 0x00000006ff057299 */ /* 0x000fe20008011605 */
[----:B------:R-:W-:Y:S01]  /*6760*/  IMAD.IADD R103, R106, 0x1, R115 ;  /* 0x000000016a677824 */ /* 0x000fe200078e0273 */
[----:B------:R-:W-:Y:S02]  /*6770*/  @P3 SEL R4, R5, R4, !P4 ;  /* 0x0000000405043207 */ /* 0x000fe40006000000 */
[----:B------:R-:W-:Y:S01]  /*6780*/  CS2R R56, SRZ ;  /* 0x0000000000387805 */ /* 0x000fe2000001ff00 */
[----:B------:R-:W-:Y:S01]  /*6790*/  USEL UR5, UR8, UR5, !UP0 ;  /* 0x0000000508057287 */ /* 0x000fe2000c000000 */
[----:B------:R-:W-:Y:S01]  /*67a0*/  CS2R R50, SRZ ;  /* 0x0000000000327805 */ /* 0x000fe2000001ff00 */
[----:B------:R-:W-:Y:S01]  /*67b0*/  UISETP.NE.AND UP0, UPT, UR9, 0x1, UPT ;  /* 0x000000010900788c */ /* 0x000fe2000bf05270 */
[----:B------:R-:W-:Y:S02]  /*67c0*/  LOP3.LUT R4, R4, 0x1, RZ, 0xc0, !PT ;  /* 0x0000000104047812 */ /* 0x000fe400078ec0ff */
[----:B------:R-:W-:Y:S01]  /*67d0*/  CS2R R48, SRZ ;  /* 0x0000000000307805 */ /* 0x000fe2000001ff00 */
[----:B------:R-:W-:Y:S01]  /*67e0*/  IMAD R6, RZ, RZ, -UR5 ;  /* 0x80000005ff067e24 */ /* 0x000fe2000f8e02ff */
[----:B------:R2:W3:Y:S01]  /*67f0*/  SYNCS.PHASECHK.TRANS64.TRYWAIT P0, [R102+URZ+0x150], R3 ;  /* 0x00015003660075a7 */ /* 0x0004e200080011ff */
[----:B------:R-:W-:Y:S01]  /*6800*/  IMAD.U32 R110, RZ, RZ, UR5 ;  /* 0x00000005ff6e7e24 */ /* 0x000fe2000f8e00ff */
[----:B-1----:R-:W-:Y:S01]  /*6810*/  UIMAD.WIDE.U32 UR6, UR5, UR12, URZ ;  /* 0x0000000c050672a5 */ /* 0x002fe2000f8e00ff */
[----:B------:R-:W-:Y:S06]  /*6820*/  IMAD R111, R6, UR10, R111 ;  /* 0x0000000a066f7c24 */ /* 0x000fec000f8e026f */
[----:B------:R-:W-:Y:S02]  /*6830*/  UMOV UR4, UR7 ;  /* 0x0000000700047c82 */ /* 0x000fe40008000000 */
[----:B------:R-:W-:Y:S04]  /*6840*/  USHF.R.U32.HI UR4, URZ, UR13, UR4 ;  /* 0x0000000dff047299 */ /* 0x000fe80008011604 */
[----:B------:R-:W-:Y:S02]  /*6850*/  USEL UR4, UR5, UR4, !UP0 ;  /* 0x0000000405047287 */ /* 0x000fe4000c000000 */
[----:B------:R-:W-:Y:S02]  /*6860*/  UISETP.NE.AND UP0, UPT, UR14, 0x1, UPT ;  /* 0x000000010e00788c */ /* 0x000fe4000bf05270 */
[----:B------:R-:W-:Y:S02]  /*6870*/  UIMAD.WIDE.U32 UR6, UR4, UR15, URZ ;  /* 0x0000000f040672a5 */ /* 0x000fe4000f8e00ff */
[----:B------:R-:W-:Y:S02]  /*6880*/  IMAD.U32 R109, RZ, RZ, UR4 ;  /* 0x00000004ff6d7e24 */ /* 0x000fe4000f8e00ff */
[----:B------:R-:W-:Y:S01]  /*6890*/  PLOP3.LUT P2, PT, PT, PT, UP0, 0x80, 0x8 ;  /* 0x000000000008781c */ /* 0x000fe20003f4f008 */
[----:B------:R-:W-:Y:S02]  /*68a0*/  IMAD R7, RZ, RZ, -UR4 ;  /* 0x80000004ff077e24 */ /* 0x000fe4000f8e02ff */
[----:B------:R-:W-:Y:S01]  /*68b0*/  UMOV UR6, UR7 ;  /* 0x0000000700067c82 */ /* 0x000fe20008000000 */
[----:B------:R-:W-:Y:S01]  /*68c0*/  IMAD.U32 R108, RZ, RZ, UR4 ;  /* 0x00000004ff6c7e24 */ /* 0x000fe2000f8e00ff */
[----:B--2---:R-:W-:Y:S01]  /*68d0*/  USHF.R.U32.HI UR6, URZ, UR11, UR6 ;  /* 0x0000000bff067299 */ /* 0x004fe20008011606 */
[----:B------:R-:W-:Y:S05]  /*68e0*/  IMAD R110, R7, UR9, R110 ;  /* 0x00000009076e7c24 */ /* 0x000fea000f8e026e */
[----:B------:R-:W-:Y:S02]  /*68f0*/  SEL R109, R109, UR6, !P2 ;  /* 0x000000066d6d7c07 */ /* 0x000fe4000d000000 */
[----:B------:R-:W-:Y:S03]  /*6900*/  ISETP.NE.U32.AND P2, PT, R4, 0x1, PT ;  /* 0x000000010400780c */ /* 0x000fe60003f45070 */
[----:B------:R-:W-:Y:S01]  /*6910*/  IMAD.MOV R5, RZ, RZ, -R109 ;  /* 0x000000ffff057224 */ /* 0x000fe200078e0a6d */
[----:B------:R-:W-:Y:S03]  /*6920*/  P2R R119, PR, RZ, 0x4 ;  /* 0x00000004ff777803 */ /* 0x000fe60000000000 */
[----:B------:R-:W-:Y:S01]  /*6930*/  IMAD R108, R5, UR14, R108 ;  /* 0x0000000e056c7c24 */ /* 0x000fe2000f8e026c */
[----:B----4-:R-:W-:Y:S01]  /*6940*/  @P5 SEL R117, RZ, 0x1, !P1 ;  /* 0x00000001ff755807 */ /* 0x010fe20004800000 */
[----:B------:R-:W-:Y:S06]  /*6950*/  @!P5 BRA `(.L_x_92) ;  /* 0x000000000068d947 */ /* 0x000fec0003800000 */
[----:B------:R-:W-:Y:S01]  /*6960*/  ISETP.NE.AND P1, PT, R117, RZ, PT ;  /* 0x000000ff7500720c */ /* 0x000fe20003f25270 */
[----:B------:R-:W-:Y:S01]  /*6970*/  BSSY B0, `(.L_x_93) ;  /* 0x000000d000007945 */ /* 0x000fe20003800000 */
[----:B------:R-:W-:Y:S02]  /*6980*/  CS2R R50, SRZ ;  /* 0x0000000000327805 */ /* 0x000fe4000001ff00 */
[----:B------:R-:W-:Y:S02]  /*6990*/  CS2R R48, SRZ ;  /* 0x0000000000307805 */ /* 0x000fe4000001ff00 */
[----:B------:R-:W-:Y:S02]  /*69a0*/  CS2R R58, SRZ ;  /* 0x00000000003a7805 */ /* 0x000fe4000001ff00 */
[----:B------:R-:W-:Y:S02]  /*69b0*/  CS2R R56, SRZ ;  /* 0x0000000000387805 */ /* 0x000fe4000001ff00 */
[----:B------:R-:W-:Y:S02]  /*69c0*/  CS2R R66, SRZ ;  /* 0x0000000000427805 */ /* 0x000fe4000001ff00 */
[----:B------:R-:W-:Y:S02]  /*69d0*/  CS2R R64, SRZ ;  /* 0x0000000000407805 */ /* 0x000fe4000001ff00 */
[----:B------:R-:W-:Y:S02]  /*69e0*/  CS2R R74, SRZ ;  /* 0x00000000004a7805 */ /* 0x000fe4000001ff00 */
[----:B------:R-:W-:Y:S01]  /*69f0*/  CS2R R72, SRZ ;  /* 0x0000000000487805 */ /* 0x000fe2000001ff00 */
[----:B------:R-:W-:Y:S06]  /*6a00*/  @P1 BRA `(.L_x_94) ;  /* 0x00000000000c1947 */ /* 0x000fec0003800000 */
[----:B------:R-:W-:Y:S04]  /*6a10*/  SHF.L.U32 R5, R47, 0x1f, RZ ;  /* 0x0000001f2f057819 */ /* 0x000fe800000006ff */
[----:B------:R-:W1:Y:S02]  /*6a20*/  SYNCS.PHASECHK.TRANS64.TRYWAIT P1, [R0+URZ+0x100], R5 ;  /* 0x00010005000075a7 */ /* 0x000e6400080211ff */
[----:B-1----:R-:W-:Y:S05]  /*6a30*/  @!P1 BRA `(.L_x_95) ;  /* 0x0000002800449947 */ /* 0x002fea0003800000 */
.L_x_94:
[----:B------:R-:W-:Y:S05]  /*6a40*/  BSYNC B0 ;  /* 0x0000000000007941 */ /* 0x000fea0003800000 */
.L_x_93:
[----:B------:R-:W-:Y:S01]  /*6a50*/  ISETP.NE.AND P1, PT, R119, RZ, PT ;  /* 0x000000ff7700720c */ /* 0x000fe20003f25270 */
[----:B------:R-:W-:Y:S11]  /*6a60*/  VIADD R120, R46, 0x1 ;  /* 0x000000012e787836 */ /* 0x000ff60000000000 */
[----:B------:R-:W-:Y:S01]  /*6a70*/  @!UPT UIADD3 URZ, UPT, UPT, URZ, URZ, URZ ;  /* 0x000000fffffff290 */ /* 0x000fe2000fffe0ff */
[----:B------:R2:W4:Y:S04]  /*6a80*/  @P1 LDS.128 R48, [R116] ;  /* 0x0000000074301984 */ /* 0x0005280000000c00 */
[----:B------:R2:W2:Y:S04]  /*6a90*/  @P1 LDS.128 R56, [R115+0x10] ;  /* 0x0000100073381984 */ /* 0x0004a80000000c00 */
[----:B------:R2:W2:Y:S04]  /*6aa0*/  @P1 LDS.128 R64, [R114+0x20] ;  /* 0x0000200072401984 */ /* 0x0004a80000000c00 */
[----:B------:R2:W2:Y:S01]  /*6ab0*/  @P1 LDS.128 R72, [R103+0x10] ;  /* 0x0000100067481984 */ /* 0x0004a20000000c00 */
[C---:B------:R-:W-:Y:S04]  /*6ac0*/  ISETP.NE.AND P1, PT, R120.reuse, 0x3, PT ;  /* 0x000000037800780c */ /* 0x040fe80003f25270 */
[----:B-1----:R-:W-:Y:S02]  /*6ad0*/  SEL R0, RZ, 0x1, P1 ;  /* 0x00000001ff007807 */ /* 0x002fe40000800000 */
[----:B------:R-:W-:Y:S02]  /*6ae0*/  SEL R120, R120, RZ, P1 ;  /* 0x000000ff78787207 */ /* 0x000fe40000800000 */
[----:B------:R-:W-:Y:S02]  /*6af0*/  LOP3.LUT R47, R47, R0, RZ, 0x3c, !PT ;  /* 0x000000002f2f7212 */ /* 0x000fe400078e3cff */
.L_x_92:
[----:B------:R-:W-:Y:S05]  /*6b00*/  BSYNC B1 ;  /* 0x0000000000017941 */ /* 0x000fea0003800000 */
.L_x_91:
[----:B------:R-:W-:Y:S04]  /*6b10*/  SHF.R.U32.HI R0, RZ, 0x15, R39 ;  /* 0x00000015ff007819 */ /* 0x000fe80000011627 */
[----:B------:R-:W-:Y:S01]  /*6b20*/  LOP3.LUT P1, RZ, R0, 0x3, R91, 0x48, !PT ;  /* 0x0000000300ff7812 */ /* 0x000fe2000782485b */
[----:B------:R-:W-:Y:S01]  /*6b30*/  @!UPT UIADD3 URZ, UPT, UPT, URZ, URZ, URZ ;  /* 0x000000fffffff290 */ /* 0x000fe2000fffe0ff */
[----:B---3--:R-:W-:Y:S11]  /*6b40*/  @P0 BRA `(.L_x_96) ;  /* 0x0000000000080947 */ /* 0x008ff60003800000 */
[----:B------:R-:W1:Y:S02]  /*6b50*/  SYNCS.PHASECHK.TRANS64.TRYWAIT P0, [R102+URZ+0x150], R3 ;  /* 0x00015003660075a7 */ /* 0x000e6400080011ff */
[----:B-1----:R-:W-:Y:S05]  /*6b60*/  @!P0 BRA `(.L_x_97) ;  /* 0x00000028000c8947 */ /* 0x002fea0003800000 */
.L_x_96:
[----:B------:R-:W-:Y:S05]  /*6b70*/  @!P1 BRA `(.L_x_98) ;  /* 0x0000000000409947 */ /* 0x000fea0003800000 */
[----:B------:R-:W3:Y:S01]  /*6b80*/  LDCU.64 UR8, c[0x4][0x70] ;  /* 0x01000e00ff0877ac */ /* 0x000ee20008000a00 */
[----:B-1----:R-:W-:Y:S01]  /*6b90*/  MOV R3, 0x0 ;  /* 0x0000000000037802 */ /* 0x002fe20000000f00 */
[----:B------:R-:W-:Y:S02]  /*6ba0*/  HFMA2 R12, -RZ, RZ, 0, 5.9604644775390625e-08 ;  /* 0x00000001ff0c7431 */ /* 0x000fe400000001ff */
[----:B------:R-:W-:Y:S02]  /*6bb0*/  IMAD.MOV.U32 R8, RZ, RZ, 0x192 ;  /* 0x00000192ff087424 */ /* 0x000fe400078e00ff */
[----:B------:R-:W-:Y:S01]  /*6bc0*/  IMAD.MOV.U32 R13, RZ, RZ, RZ ;  /* 0x000000ffff0d7224 */ /* 0x000fe200078e00ff */
[----:B------:R-:W1:Y:S01]  /*6bd0*/  LDCU.64 UR6, c[0x4][0x78] ;  /* 0x01000f00ff0677ac */ /* 0x000e620008000a00 */
[----:B------:R-:W2:Y:S01]  /*6be0*/  LDC.64 R2, c[0x4][R3] ;  /* 0x0100000003027b82 */ /* 0x000ea20000000a00 */
[----:B------:R-:W5:Y:S01]  /*6bf0*/  LDCU.64 UR4, c[0x4][0x10] ;  /* 0x01000200ff0477ac */ /* 0x000f620008000a00 */
[----:B---3--:R-:W-:Y:S01]  /*6c00*/  MOV R5, UR9 ;  /* 0x0000000900057c02 */ /* 0x008fe20008000f00 */
[----:B------:R-:W-:Y:S01]  /*6c10*/  IMAD.U32 R4, RZ, RZ, UR8 ;  /* 0x00000008ff047e24 */ /* 0x000fe2000f8e00ff */
[----:B-1----:R-:W-:Y:S01]  /*6c20*/  MOV R7, UR7 ;  /* 0x0000000700077c02 */ /* 0x002fe20008000f00 */
[----:B------:R-:W-:Y:S01]  /*6c30*/  IMAD.U32 R6, RZ, RZ, UR6 ;  /* 0x00000006ff067e24 */ /* 0x000fe2000f8e00ff */
[----:B-----5:R-:W-:Y:S01]  /*6c40*/  MOV R11, UR5 ;  /* 0x00000005000b7c02 */ /* 0x020fe20008000f00 */
[----:B------:R-:W-:Y:S02]  /*6c50*/  IMAD.U32 R10, RZ, RZ, UR4 ;  /* 0x00000004ff0a7e24 */ /* 0x000fe4000f8e00ff */
[----:B------:R-:W-:Y:S07]  /*6c60*/  LEPC R20, `(.L_x_98) ;  /* 0x000000001014794e */ /* 0x000fee0000000000 */
[----:B--2-4-:R-:W-:Y:S05]  /*6c70*/  CALL.ABS.NOINC R2 ;  /* 0x0000000002007343 */ /* 0x014fea0003c00000 */
.L_x_98:
[C---:B----4-:R-:W-:Y:S01]  /*6c80*/  SHF.L.U32 R40, R48.reuse, 0x10, RZ ;  /* 0x0000001030287819 */ /* 0x050fe200000006ff */
[----:B------:R-:W-:Y:S05]  /*6c90*/  WARPSYNC.ALL ;  /* 0x0000000000007948 */ /* 0x000fea0003800000 */
[----:B------:R-:W-:Y:S01]  /*6ca0*/  R2UR UR4, R39 ;  /* 0x00000000270472ca */ /* 0x000fe200000e0000 */
[----:B------:R-:W-:Y:S01]  /*6cb0*/  BSSY.RECONVERGENT B0, `(.L_x_99) ;  /* 0x000008a000007945 */ /* 0x000fe20003800200 */
[----:B------:R-:W-:Y:S02]  /*6cc0*/  LOP3.LUT R43, R48, 0xffff0000, RZ, 0xc0, !PT ;  /* 0xffff0000302b7812 */ /* 0x000fe400078ec0ff */
[----:B------:R-:W-:Y:S02]  /*6cd0*/  LOP3.LUT R42, R49, 0xffff0000, RZ, 0xc0, !PT ;  /* 0xffff0000312a7812 */ /* 0x000fe400078ec0ff */
[----:B------:R-:W-:Y:S02]  /*6ce0*/  SHF.L.U32 R45, R51, 0x10, RZ ;  /* 0x00000010332d7819 */ /* 0x000fe400000006ff */
[----:B--2---:R-:W-:Y:S02]  /*6cf0*/  LOP3.LUT R44, R75, 0xffff0000, RZ, 0xc0, !PT ;  /* 0xffff00004b2c7812 */ /* 0x004fe400078ec0ff */
[----:B------:R-:W-:Y:S02]  /*6d00*/  ISETP.NE.AND P0, PT, R89, RZ, PT ;  /* 0x000000ff5900720c */ /* 0x000fe40003f05270 */
[----:B------:R-:W-:Y:S01]  /*6d10*/  IADD3 R46, PT, PT, R46, 0x1, RZ ;  /* 0x000000012e2e7810 */ /* 0x000fe20007ffe0ff */
[----:B------:R-:W2:Y:S02]  /*6d20*/  LDTM.x32 R4, tmem[UR4] ;  /* 0x00000004000479ee */ /* 0x000ea400082c0000 */
[C---:B--2---:R-:W-:Y:S01]  /*6d30*/  FMUL R0, R38.reuse, R4 ;  /* 0x0000000426007220 */ /* 0x044fe20000400000 */
[C---:B------:R-:W-:Y:S01]  /*6d40*/  FMUL R2, R38.reuse, R5 ;  /* 0x0000000526027220 */ /* 0x040fe20000400000 */
[C---:B-1----:R-:W-:Y:S01]  /*6d50*/  FMUL R3, R38.reuse, R6 ;  /* 0x0000000626037220 */ /* 0x042fe20000400000 */
[----:B------:R-:W-:Y:S01]  /*6d60*/  FMUL R7, R38, R7 ;  /* 0x0000000726077220 */ /* 0x000fe20000400000 */
[----:B------:R-:W-:Y:S01]  /*6d70*/  FFMA R0, R41, R40, R0 ;  /* 0x0000002829007223 */ /* 0x000fe20000000000 */
[----:B------:R-:W-:Y:S01]  /*6d80*/  SHF.L.U32 R40, R49, 0x10, RZ ;  /* 0x0000001031287819 */ /* 0x000fe200000006ff */
[C---:B------:R-:W-:Y:S01]  /*6d90*/  FFMA R2, R41.reuse, R43, R2 ;  /* 0x0000002b29027223 */ /* 0x040fe20000000002 */
[----:B------:R-:W-:Y:S01]  /*6da0*/  SHF.L.U32 R43, R50, 0x10, RZ ;  /* 0x00000010322b7819 */ /* 0x000fe200000006ff */
[C---:B------:R-:W-:Y:S01]  /*6db0*/  FMUL R4, R38.reuse, R8 ;  /* 0x0000000826047220 */ /* 0x040fe20000400000 */
[----:B------:R-:W-:Y:S01]  /*6dc0*/  FMUL R5, R38, R9 ;  /* 0x0000000926057220 */ /* 0x000fe20000400000 */
[C---:B------:R-:W-:Y:S01]  /*6dd0*/  FFMA R3, R41.reuse, R40, R3 ;  /* 0x0000002829037223 */ /* 0x040fe20000000003 */
[----:B------:R-:W-:Y:S01]  /*6de0*/  LOP3.LUT R40, R50, 0xffff0000, RZ, 0xc0, !PT ;  /* 0xffff000032287812 */ /* 0x000fe200078ec0ff */
[----:B------:R-:W-:Y:S01]  /*6df0*/  FFMA R7, R41, R42, R7 ;  /* 0x0000002a29077223 */ /* 0x000fe20000000007 */
[----:B------:R-:W-:Y:S01]  /*6e00*/  LOP3.LUT R42, R51, 0xffff0000, RZ, 0xc0, !PT ;  /* 0xffff0000332a7812 */ /* 0x000fe200078ec0ff */
[----:B------:R-:W-:Y:S01]  /*6e10*/  FMUL R6, R38, R10 ;  /* 0x0000000a26067220 */ /* 0x000fe20000400000 */
[----:B------:R-:W-:Y:S01]  /*6e20*/  F2FP.BF16.F32.PACK_AB R52, R2, R0 ;  /* 0x000000000234723e */ /* 0x000fe200000010ff */
[----:B------:R-:W-:Y:S01]  /*6e30*/  FMUL R11, R38, R11 ;  /* 0x0000000b260b7220 */ /* 0x000fe20000400000 */
[----:B------:R-:W-:Y:S01]  /*6e40*/  F2FP.BF16.F32.PACK_AB R53, R7, R3 ;  /* 0x000000030735723e */ /* 0x000fe200000010ff */
[----:B------:R-:W-:Y:S01]  /*6e50*/  FFMA R4, R41, R43, R4 ;  /* 0x0000002b29047223 */ /* 0x000fe20000000004 */
[----:B------:R-:W-:Y:S01]  /*6e60*/  SHF.L.U32 R43, R57, 0x10, RZ ;  /* 0x00000010392b7819 */ /* 0x000fe200000006ff */
[C---:B------:R-:W-:Y:S01]  /*6e70*/  FFMA R5, R41.reuse, R40, R5 ;  /* 0x0000002829057223 */ /* 0x040fe20000000005 */
[C---:B------:R-:W-:Y:S01]  /*6e80*/  SHF.L.U32 R40, R56.reuse, 0x10, RZ ;  /* 0x0000001038287819 */ /* 0x040fe200000006ff */
[----:B------:R-:W-:Y:S01]  /*6e90*/  FFMA R6, R41, R45, R6 ;  /* 0x0000002d29067223 */ /* 0x000fe20000000006 */
[----:B------:R-:W-:Y:S01]  /*6ea0*/  SHF.L.U32 R45, R59, 0x10, RZ ;  /* 0x000000103b2d7819 */ /* 0x000fe200000006ff */
[----:B------:R-:W-:Y:S01]  /*6eb0*/  FFMA R11, R41, R42, R11 ;  /* 0x0000002a290b7223 */ /* 0x000fe2000000000b */
[----:B------:R-:W-:Y:S01]  /*6ec0*/  LOP3.LUT R42, R56, 0xffff0000, RZ, 0xc0, !PT ;  /* 0xffff0000382a7812 */ /* 0x000fe200078ec0ff */
[C---:B------:R-:W-:Y:S01]  /*6ed0*/  FMUL R8, R38.reuse, R12 ;  /* 0x0000000c26087220 */ /* 0x040fe20000400000 */
[----:B------:R-:W-:Y:S01]  /*6ee0*/  F2FP.BF16.F32.PACK_AB R54, R5, R4 ;  /* 0x000000040536723e */ /* 0x000fe200000010ff */
[C---:B------:R-:W-:Y:S01]  /*6ef0*/  FMUL R9, R38.reuse, R13 ;  /* 0x0000000d26097220 */ /* 0x040fe20000400000 */
[----:B------:R-:W-:Y:S01]  /*6f00*/  F2FP.BF16.F32.PACK_AB R55, R11, R6 ;  /* 0x000000060b37723e */ /* 0x000fe200000010ff */
[----:B------:R-:W-:Y:S01]  /*6f10*/  FMUL R10, R38, R14 ;  /* 0x0000000e260a7220 */ /* 0x000fe20000400000 */
[----:B------:R-:W-:Y:S01]  /*6f20*/  FFMA R8, R41, R40, R8 ;  /* 0x0000002829087223 */ /* 0x000fe20000000008 */
[----:B------:R-:W-:Y:S01]  /*6f30*/  LOP3.LUT R40, R57, 0xffff0000, RZ, 0xc0, !PT ;  /* 0xffff000039287812 */ /* 0x000fe200078ec0ff */
[C---:B------:R-:W-:Y:S01]  /*6f40*/  FFMA R9, R41.reuse, R42, R9 ;  /* 0x0000002a29097223 */ /* 0x040fe20000000009 */
[----:B------:R-:W-:Y:S01]  /*6f50*/  LOP3.LUT R42, R58, 0xffff0000, RZ, 0xc0, !PT ;  /* 0xffff00003a2a7812 */ /* 0x000fe200078ec0ff */
[----:B------:R-:W-:Y:S01]  /*6f60*/  FMUL R15, R38, R15 ;  /* 0x0000000f260f7220 */ /* 0x000fe20000400000 */
[----:B------:R-:W-:Y:S01]  /*6f70*/  FFMA R10, R41, R43, R10 ;  /* 0x0000002b290a7223 */ /* 0x000fe2000000000a */
[----:B------:R-:W-:Y:S01]  /*6f80*/  SHF.L.U32 R43, R58, 0x10, RZ ;  /* 0x000000103a2b7819 */ /* 0x000fe200000006ff */
[C---:B------:R-:W-:Y:S01]  /*6f90*/  FMUL R12, R38.reuse, R16 ;  /* 0x00000010260c7220 */ /* 0x040fe20000400000 */
[----:B------:R-:W-:Y:S01]  /*6fa0*/  F2FP.BF16.F32.PACK_AB R60, R9, R8 ;  /* 0x00000008093c723e */ /* 0x000fe200000010ff */
[----:B------:R-:W-:Y:S01]  /*6fb0*/  FFMA R15, R41, R40, R15 ;  /* 0x00000028290f7223 */ /* 0x000fe2000000000f */
[----:B------:R-:W-:Y:S01]  /*6fc0*/  LOP3.LUT R40, R59, 0xffff0000, RZ, 0xc0, !PT ;  /* 0xffff00003b287812 */ /* 0x000fe200078ec0ff */
[C---:B------:R-:W-:Y:S01]  /*6fd0*/  FMUL R13, R38.reuse, R17 ;  /* 0x00000011260d7220 */ /* 0x040fe20000400000 */
[C---:B------:R-:W-:Y:S01]  /*6fe0*/  FMUL R14, R38.reuse, R18 ;  /* 0x00000012260e7220 */ /* 0x040fe20000400000 */
[----:B------:R-:W-:Y:S01]  /*6ff0*/  FMUL R19, R38, R19 ;  /* 0x0000001326137220 */ /* 0x000fe20000400000 */
[----:B------:R-:W-:Y:S01]  /*7000*/  F2FP.BF16.F32.PACK_AB R61, R15, R10 ;  /* 0x0000000a0f3d723e */ /* 0x000fe200000010ff */
[C---:B------:R-:W-:Y:S01]  /*7010*/  FFMA R12, R41.reuse, R43, R12 ;  /* 0x0000002b290c7223 */ /* 0x040fe2000000000c */
[C---:B------:R-:W-:Y:S01]  /*7020*/  SHF.L.U32 R43, R64.reuse, 0x10, RZ ;  /* 0x00000010402b7819 */ /* 0x040fe200000006ff */
[----:B------:R-:W-:Y:S01]  /*7030*/  FFMA R13, R41, R42, R13 ;  /* 0x0000002a290d7223 */ /* 0x000fe2000000000d */
[----:B------:R-:W-:Y:S01]  /*7040*/  LOP3.LUT R42, R65, 0xffff0000, RZ, 0xc0, !PT ;  /* 0xffff0000412a7812 */ /* 0x000fe200078ec0ff */
[----:B------:R-:W-:Y:S01]  /*7050*/  FFMA R14, R41, R45, R14 ;  /* 0x0000002d290e7223 */ /* 0x000fe2000000000e */
[----:B------:R-:W-:Y:S01]  /*7060*/  SHF.L.U32 R45, R65, 0x10, RZ ;  /* 0x00000010412d7819 */ /* 0x000fe200000006ff */
[----:B------:R1:W-:Y:S01]  /*7070*/  STS.128 [R116], R52 ;  /* 0x0000003474007388 */ /* 0x0003e20000000c00 */
[----:B------:R-:W-:Y:S01]  /*7080*/  F2FP.BF16.F32.PACK_AB R62, R13, R12 ;  /* 0x0000000c0d3e723e */ /* 0x000fe200000010ff */
[----:B------:R-:W-:Y:S01]  /*7090*/  FFMA R19, R41, R40, R19 ;  /* 0x0000002829137223 */ /* 0x000fe20000000013 */
[----:B------:R-:W-:Y:S01]  /*70a0*/  LOP3.LUT R40, R64, 0xffff0000, RZ, 0xc0, !PT ;  /* 0xffff000040287812 */ /* 0x000fe200078ec0ff */
[C---:B------:R-:W-:Y:S01]  /*70b0*/  FMUL R16, R38.reuse, R20 ;  /* 0x0000001426107220 */ /* 0x040fe20000400000 */
[C---:B------:R-:W-:Y:S01]  /*70c0*/  FMUL R17, R38.reuse, R21 ;  /* 0x0000001526117220 */ /* 0x040fe20000400000 */
[C---:B------:R-:W-:Y:S01]  /*70d0*/  FMUL R18, R38.reuse, R22 ;  /* 0x0000001626127220 */ /* 0x040fe20000400000 */
[----:B------:R-:W-:Y:S01]  /*70e0*/  F2FP.BF16.F32.PACK_AB R63, R19, R14 ;  /* 0x0000000e133f723e */ /* 0x000fe200000010ff */
[----:B------:R-:W-:Y:S01]  /*70f0*/  FMUL R23, R38, R23 ;  /* 0x0000001726177220 */ /* 0x000fe20000400000 */
[----:B------:R-:W-:Y:S01]  /*7100*/  FFMA R16, R41, R43, R16 ;  /* 0x0000002b29107223 */ /* 0x000fe20000000010 */
[----:B------:R-:W-:Y:S01]  /*7110*/  SHF.L.U32 R43, R67, 0x10, RZ ;  /* 0x00000010432b7819 */ /* 0x000fe200000006ff */
[C---:B------:R-:W-:Y:S01]  /*7120*/  FFMA R17, R41.reuse, R40, R17 ;  /* 0x0000002829117223 */ /* 0x040fe20000000011 */
[----:B------:R1:W-:Y:S01]  /*7130*/  STS.128 [R115+0x10], R60 ;  /* 0x0000103c73007388 */ /* 0x0003e20000000c00 */
        /* <DEDUP_REMOVED lines=8> */
[C---:B------:R-:W-:Y:S01]  /*71c0*/  FMUL R22, R38.reuse, R26 ;  /* 0x0000001a26167220 */ /* 0x040fe20000400000 */
[----:B------:R-:W-:Y:S01]  /*71d0*/  FFMA R20, R41, R40, R20 ;  /* 0x0000002829147223 */ /* 0x000fe20000000014 */
[----:B------:R-:W-:Y:S01]  /*71e0*/  LOP3.LUT R40, R67, 0xffff0000, RZ, 0xc0, !PT ;  /* 0xffff000043287812 */ /* 0x000fe200078ec0ff */
[C---:B------:R-:W-:Y:S01]  /*71f0*/  FFMA R21, R41.reuse, R42, R21 ;  /* 0x0000002a29157223 */ /* 0x040fe20000000015 */
[C---:B------:R-:W-:Y:S01]  /*7200*/  FFMA R22, R41.reuse, R43, R22 ;  /* 0x0000002b29167223 */ /* 0x040fe20000000016 */
[----:B------:R-:W-:Y:S01]  /*7210*/  FMUL R27, R38, R27 ;  /* 0x0000001b261b7220 */ /* 0x000fe20000400000 */
[----:B------:R-:W-:Y:S01]  /*7220*/  SHF.L.U32 R43, R72, 0x10, RZ ;  /* 0x00000010482b7819 */ /* 0x000fe200000006ff */
[----:B------:R-:W-:Y:S01]  /*7230*/  FMUL R24, R38, R28 ;  /* 0x0000001c26187220 */ /* 0x000fe20000400000 */
[----:B------:R-:W-:Y:S01]  /*7240*/  LOP3.LUT R42, R72, 0xffff0000, RZ, 0xc0, !PT ;  /* 0xffff0000482a7812 */ /* 0x000fe200078ec0ff */
[C---:B------:R-:W-:Y:S01]  /*7250*/  FMUL R25, R38.reuse, R29 ;  /* 0x0000001d26197220 */ /* 0x040fe20000400000 */
[C---:B------:R-:W-:Y:S01]  /*7260*/  FMUL R26, R38.reuse, R30 ;  /* 0x0000001e261a7220 */ /* 0x040fe20000400000 */
[C---:B------:R-:W-:Y:S01]  /*7270*/  FFMA R27, R41.reuse, R40, R27 ;  /* 0x00000028291b7223 */ /* 0x040fe2000000001b */
[----:B------:R-:W-:Y:S01]  /*7280*/  FFMA R24, R41, R43, R24 ;  /* 0x0000002b29187223 */ /* 0x000fe20000000018 */
[----:B------:R-:W-:Y:S01]  /*7290*/  LOP3.LUT R40, R73, 0xffff0000, RZ, 0xc0, !PT ;  /* 0xffff000049287812 */ /* 0x000fe200078ec0ff */
[C---:B------:R-:W-:Y:S01]  /*72a0*/  FFMA R25, R41.reuse, R42, R25 ;  /* 0x0000002a29197223 */ /* 0x040fe20000000019 */
[----:B------:R-:W-:Y:S01]  /*72b0*/  FMUL R31, R38, R31 ;  /* 0x0000001f261f7220 */ /* 0x000fe20000400000 */
[----:B------:R-:W-:Y:S01]  /*72c0*/  SHF.L.U32 R43, R74, 0x10, RZ ;  /* 0x000000104a2b7819 */ /* 0x000fe200000006ff */
[----:B------:R-:W-:Y:S01]  /*72d0*/  FFMA R26, R41, R45, R26 ;  /* 0x0000002d291a7223 */ /* 0x000fe2000000001a */
[----:B------:R-:W-:Y:S01]  /*72e0*/  FMUL R28, R38, R32 ;  /* 0x00000020261c7220 */ /* 0x000fe20000400000 */
[----:B------:R-:W-:Y:S01]  /*72f0*/  LOP3.LUT R42, R74, 0xffff0000, RZ, 0xc0, !PT ;  /* 0xffff00004a2a7812 */ /* 0x000fe200078ec0ff */
[C---:B------:R-:W-:Y:S01]  /*7300*/  FMUL R29, R38.reuse, R33 ;  /* 0x00000021261d7220 */ /* 0x040fe20000400000 */
[----:B------:R-:W-:Y:S01]  /*7310*/  SHF.L.U32 R45, R75, 0x10, RZ ;  /* 0x000000104b2d7819 */ /* 0x000fe200000006ff */
[C---:B------:R-:W-:Y:S01]  /*7320*/  FMUL R30, R38.reuse, R34 ;  /* 0x00000022261e7220 */ /* 0x040fe20000400000 */
[----:B------:R-:W-:Y:S01]  /*7330*/  FFMA R31, R41, R40, R31 ;  /* 0x00000028291f7223 */ /* 0x000fe2000000001f */
[----:B------:R-:W-:Y:S01]  /*7340*/  FMUL R35, R38, R35 ;  /* 0x0000002326237220 */ /* 0x000fe20000400000 */
[----:B------:R-:W-:Y:S01]  /*7350*/  F2FP.BF16.F32.PACK_AB R69, R23, R18 ;  /* 0x000000121745723e */ /* 0x000fe200000010ff */
[----:B------:R-:W-:Y:S01]  /*7360*/  FFMA R28, R41, R43, R28 ;  /* 0x0000002b291c7223 */ /* 0x000fe2000000001c */
[----:B------:R-:W-:Y:S01]  /*7370*/  F2FP.BF16.F32.PACK_AB R70, R21, R20 ;  /* 0x000000141546723e */ /* 0x000fe200000010ff */
[----:B------:R-:W-:Y:S01]  /*7380*/  FFMA R29, R41, R42, R29 ;  /* 0x0000002a291d7223 */ /* 0x000fe2000000001d */
[----:B------:R-:W-:Y:S01]  /*7390*/  F2FP.BF16.F32.PACK_AB R71, R27, R22 ;  /* 0x000000161b47723e */ /* 0x000fe200000010ff */
[C---:B------:R-:W-:Y:S01]  /*73a0*/  FFMA R30, R41.reuse, R45, R30 ;  /* 0x0000002d291e7223 */ /* 0x040fe2000000001e */
[----:B------:R-:W-:Y:S01]  /*73b0*/  FFMA R35, R41, R44, R35 ;  /* 0x0000002c29237223 */ /* 0x000fe20000000023 */
[----:B------:R-:W-:Y:S02]  /*73c0*/  F2FP.BF16.F32.PACK_AB R80, R25, R24 ;  /* 0x000000181950723e */ /* 0x000fe400000010ff */
[----:B------:R1:W-:Y:S01]  /*73d0*/  STS.128 [R114+0x20], R68 ;  /* 0x0000204472007388 */ /* 0x0003e20000000c00 */
[----:B------:R-:W-:Y:S02]  /*73e0*/  F2FP.BF16.F32.PACK_AB R81, R31, R26 ;  /* 0x0000001a1f51723e */ /* 0x000fe400000010ff */
[----:B------:R-:W-:Y:S02]  /*73f0*/  F2FP.BF16.F32.PACK_AB R82, R29, R28 ;  /* 0x0000001c1d52723e */ /* 0x000fe400000010ff */
[----:B------:R-:W-:Y:S05]  /*7400*/  F2FP.BF16.F32.PACK_AB R83, R35, R30 ;  /* 0x0000001e2353723e */ /* 0x000fea00000010ff */
[----:B------:R1:W-:Y:S01]  /*7410*/  STS.128 [R103+0x10], R80 ;  /* 0x0000105067007388 */ /* 0x0003e20000000c00 */
[----:B------:R-:W-:Y:S01]  /*7420*/  @!PT LDS RZ, [RZ] ;  /* 0x00000000fffff984 */ /* 0x000fe20000000800 */
[----:B------:R-:W-:Y:S01]  /*7430*/  @!PT LDS RZ, [RZ] ;  /* 0x00000000fffff984 */ /* 0x000fe20000000800 */
[----:B------:R-:W-:Y:S01]  /*7440*/  @!PT LDS RZ, [RZ] ;  /* 0x00000000fffff984 */ /* 0x000fe20000000800 */
[----:B------:R-:W-:Y:S01]  /*7450*/  @!PT LDS RZ, [RZ] ;  /* 0x00000000fffff984 */ /* 0x000fe20000000800 */
[----:B------:R2:W-:Y:S07]  /*7460*/  MEMBAR.ALL.CTA ;  /* 0x0000000000007992 */ /* 0x0005ee0000008000 */
[----:B--2---:R-:W2:Y:S02]  /*7470*/  FENCE.VIEW.ASYNC.S ;  /* 0x00000000000073c6 */ /* 0x004ea40000000000 */
[----:B--2---:R-:W-:Y:S06]  /*7480*/  BAR.SYNC.DEFER_BLOCKING 0x1, 0x80 ;  /* 0x0042000000007b1d */ /* 0x004fec0000010000 */
[----:B------:R-:W-:Y:S05]  /*7490*/  @P0 BRA `(.L_x_100) ;  /* 0x00000000002c0947 */ /* 0x000fea0003800000 */
[----:B------:R-:W2:Y:S01]  /*74a0*/  LDCU.64 UR6, c[0x0][0x348] ;  /* 0x00006900ff0677ac */ /* 0x000ea20008000a00 */
[----:B------:R-:W-:Y:S02]  /*74b0*/  R2UR UR5, R118 ;  /* 0x00000000760572ca */ /* 0x000fe400000e0000 */
[----:B------:R-:W-:Y:S02]  /*74c0*/  R2UR UR42, R111 ;  /* 0x000000006f2a72ca */ /* 0x000fe400000e0000 */
[----:B------:R-:W-:Y:S02]  /*74d0*/  R2UR UR43, R110 ;  /* 0x000000006e2b72ca */ /* 0x000fe400000e0000 */
[----:B------:R-:W-:Y:S02]  /*74e0*/  R2UR UR44, R108 ;  /* 0x000000006c2c72ca */ /* 0x000fe400000e0000 */
[----:B------:R-:W-:Y:S05]  /*74f0*/  R2UR UR45, R109 ;  /* 0x000000006d2d72ca */ /* 0x000fea00000e0000 */
[----:B------:R-:W-:Y:S02]  /*7500*/  UIADD3 UR40, UPT, UPT, UR49, 0x200, UR5 ;  /* 0x0000020031287890 */ /* 0x000fe4000fffe005 */
[----:B--2---:R-:W-:Y:S04]  /*7510*/  UIADD3 UR4, UP0, UPT, UR6, 0x780, URZ ;  /* 0x0000078006047890 */ /* 0x004fe8000ff1e0ff */
[----:B------:R-:W-:Y:S09]  /*7520*/  UIADD3.X UR5, UPT, UPT, URZ, UR7, URZ, UP0, !UPT ;  /* 0x00000007ff057290 */ /* 0x000ff200087fe4ff */
[----:B------:R2:W-:Y:S02]  /*7530*/  UTMASTG.5D.IM2COL [UR40], [UR4] ;  /* 0x00000028040073b5 */ /* 0x0005e40008060000 */
[----:B--2---:R0:W-:Y:S02]  /*7540*/  UTMACMDFLUSH ;  /* 0x00000000000079b7 */ /* 0x0041e40000000000 */
.L_x_100:
[----:B------:R-:W-:Y:S05]  /*7550*/  BSYNC.RECONVERGENT B0 ;  /* 0x0000000000007941 */ /* 0x000fea0003800200 */
.L_x_99:
[----:B------:R-:W-:Y:S01]  /*7560*/  R2UR UR40, R46 ;  /* 0x000000002e2872ca */ /* 0x000fe200000e0000 */
[----:B------:R-:W-:Y:S11]  /*7570*/  BSSY.RECONVERGENT B0, `(.L_x_101) ;  /* 0x0000006000007945 */ /* 0x000ff60003800200 */
[----:B------:R-:W-:Y:S01]  /*7580*/  @!UPT UIADD3 URZ, UPT, UPT, URZ, URZ, URZ ;  /* 0x000000fffffff290 */ /* 0x000fe2000fffe0ff */
[----:B------:R-:W-:Y:S04]  /*7590*/  UISETP.NE.AND UP0, UPT, UR40, 0x3, UPT ;  /* 0x000000032800788c */ /* 0x000fe8000bf05270 */
[----:B------:R-:W-:Y:S01]  /*75a0*/  USEL UR42, UR40, URZ, UP0 ;  /* 0x000000ff282a7287 */ /* 0x000fe20008000000 */
[----:B------:R-:W-:Y:S11]  /*75b0*/  @P0 BRA `(.L_x_102) ;  /* 0x0000000000040947 */ /* 0x000ff60003800000 */
[----:B------:R-:W-:Y:S04]  /*75c0*/  DEPBAR.LE SB0, 0x1 ;  /* 0x000080400000791a */ /* 0x000fe80000000000 */
.L_x_102:
[----:B------:R-:W-:Y:S05]  /*75d0*/  BSYNC.RECONVERGENT B0 ;  /* 0x0000000000007941 */ /* 0x000fea0003800200 */
.L_x_101:
[----:B------:R-:W-:Y:S01]  /*75e0*/  BAR.SYNC.DEFER_BLOCKING 0x1, 0x80 ;  /* 0x0042000000007b1d */ /* 0x000fe20000010000 */
[----:B------:R-:W-:Y:S01]  /*75f0*/  ISETP.NE.AND P1, PT, R113, RZ, PT ;  /* 0x000000ff7100720c */ /* 0x000fe20003f25270 */
[----:B------:R-:W-:Y:S01]  /*7600*/  UISETP.NE.AND UP0, UPT, UR51, URZ, UPT ;  /* 0x000000ff3300728c */ /* 0x000fe2000bf05270 */
[----:B------:R-:W-:Y:S11]  /*7610*/  LEA R3, R120, UR49, 0x3 ;  /* 0x0000003178037c11 */ /* 0x000ff6000f8e18ff */
[----:B------:R-:W-:Y:S01]  /*7620*/  @P1 SHF.L.U32 R4, R47, 0x1f, RZ ;  /* 0x0000001f2f041819 */ /* 0x000fe200000006ff */
[----:B------:R-:W-:Y:S06]  /*7630*/  BRA.U !UP0, `(.L_x_103) ;  /* 0x0000000108287547 */ /* 0x000fec000b800000 */
[----:B------:R-:W2:Y:S01]  /*7640*/  S2R R0, SR_CgaCtaId ;  /* 0x0000000000007919 */ /* 0x000ea20000008800 */
[----:B------:R-:W-:Y:S05]  /*7650*/  IMAD.U32 R2, RZ, RZ, UR52 ;  /* 0x00000034ff027e24 */ /* 0x000fea000f8e00ff */
[C---:B------:R-:W-:Y:S01]  /*7660*/  @P1 LEA R5, R2.reuse, UR49, 0x3 ;  /* 0x0000003102051c11 */ /* 0x040fe2000f8e18ff */
[----:B------:R-:W-:Y:S04]  /*7670*/  VIADD R2, R2, 0x1 ;  /* 0x0000000102027836 */ /* 0x000fe80000000000 */
[----:B------:R-:W-:Y:S01]  /*7680*/  @P1 VIADD R5, R5, 0x118 ;  /* 0x0000011805051836 */ /* 0x000fe20000000000 */
[C---:B------:R-:W-:Y:S04]  /*7690*/  ISETP.NE.AND P0, PT, R2.reuse, 0x3, PT ;  /* 0x000000030200780c */ /* 0x040fe80003f05270 */
[----:B------:R-:W-:Y:S04]  /*76a0*/  SEL R2, R2, RZ, P0 ;  /* 0x000000ff02027207 */ /* 0x000fe80000000000 */
[----:B------:R-:W-:Y:S02]  /*76b0*/  R2UR UR52, R2 ;  /* 0x00000000023472ca */ /* 0x000fe400000e0000 */
[----:B--2---:R-:W-:Y:S04]  /*76c0*/  @P1 PRMT R0, R0, 0x654, R5 ;  /* 0x0000065400001816 */ /* 0x004fe80000000005 */
[----:B------:R2:W-:Y:S09]  /*76d0*/  @P1 SYNCS.ARRIVE.TRANS64.RED.A1T0 RZ, [R0+URZ], RZ ;  /* 0x000000ff00ff19a7 */ /* 0x0005f200081004ff */
.L_x_103:
[----:B------:R-:W3:Y:S01]  /*76e0*/  @P1 SYNCS.PHASECHK.TRANS64.TRYWAIT P0, [R3+URZ+0x100], R4 ;  /* 0x00010004030015a7 */ /* 0x000ee200080011ff */
[----:B------:R-:W-:Y:S01]  /*76f0*/  BSSY B1, `(.L_x_104) ;  /* 0x0000015000017945 */ /* 0x000fe20003800000 */
[----:B---3--:R-:W-:Y:S03]  /*7700*/  @P1 SEL R117, RZ, 0x1, !P0 ;  /* 0x00000001ff751807 */ /* 0x008fe60004000000 */
[----:B------:R-:W-:Y:S05]  /*7710*/  @!P1 BRA `(.L_x_105) ;  /* 0x0000000000489947 */ /* 0x000fea0003800000 */
[----:B------:R-:W-:Y:S01]  /*7720*/  ISETP.NE.AND P1, PT, R119, RZ, PT ;  /* 0x000000ff7700720c */ /* 0x000fe20003f25270 */
[----:B------:R-:W-:Y:S01]  /*7730*/  BSSY B0, `(.L_x_106) ;  /* 0x000000a000007945 */ /* 0x000fe20003800000 */
[----:B------:R-:W-:Y:S11]  /*7740*/  ISETP.NE.AND P0, PT, R117, RZ, PT ;  /* 0x000000ff7500720c */ /* 0x000ff60003f05270 */
[----:B------:R-:W-:Y:S04]  /*7750*/  @P1 IMAD R120, R120, 0x2000, R107 ;  /* 0x0000200078781824 */ /* 0x000fe800078e026b */
[----:B------:R-:W-:Y:S01]  /*7760*/  @P1 IMAD.IADD R5, R101, 0x1, R120 ;  /* 0x0000000165051824 */ /* 0x000fe200078e0278 */
[----:B------:R-:W-:Y:S03]  /*7770*/  @P1 IADD3 R2, PT, PT, R100, R120, RZ ;  /* 0x0000007864021210 */ /* 0x000fe60007ffe0ff */
[----:B--2---:R-:W-:Y:S01]  /*7780*/  @P1 IMAD.IADD R0, R106, 0x1, R5 ;  /* 0x000000016a001824 */ /* 0x004fe200078e0205 */
[----:B------:R-:W-:Y:S06]  /*7790*/  @P0 BRA `(.L_x_107) ;  /* 0x00000000000c0947 */ /* 0x000fec0003800000 */
[----:B------:R-:W-:Y:S04]  /*77a0*/  SHF.L.U32 R4, R47, 0x1f, RZ ;  /* 0x0000001f2f047819 */ /* 0x000fe800000006ff */
[----:B------:R-:W2:Y:S02]  /*77b0*/  SYNCS.PHASECHK.TRANS64.TRYWAIT P0, [R3+URZ+0x100], R4 ;  /* 0x00010004030075a7 */ /* 0x000ea400080011ff */
[----:B--2---:R-:W-:Y:S05]  /*77c0*/  @!P0 BRA `(.L_x_108) ;  /* 0x0000001c00088947 */ /* 0x004fea0003800000 */
.L_x_107:
[----:B------:R-:W-:Y:S05]  /*77d0*/  BSYNC B0 ;  /* 0x0000000000007941 */ /* 0x000fea0003800000 */
.L_x_106:
[----:B------:R-:W-:Y:S11]  /*77e0*/  ISETP.NE.AND P0, PT, R119, RZ, PT ;  /* 0x000000ff7700720c */ /* 0x000ff60003f05270 */
[----:B------:R-:W-:Y:S02]  /*77f0*/  @!UPT UIADD3 URZ, UPT, UPT, URZ, URZ, URZ ;  /* 0x000000fffffff290 */ /* 0x000fe4000fffe0ff */
[----:B------:R3:W4:Y:S04]  /*7800*/  @P0 LDS.128 R48, [R120] ;  /* 0x0000000078300984 */ /* 0x0007280000000c00 */
[----:B------:R3:W1:Y:S04]  /*7810*/  @P0 LDS.128 R64, [R2+0x20] ;  /* 0x0000200002400984 */ /* 0x0006680000000c00 */
[----:B------:R3:W1:Y:S04]  /*7820*/  @P0 LDS.128 R56, [R5+0x10] ;  /* 0x0000100005380984 */ /* 0x0006680000000c00 */
[----:B------:R3:W1:Y:S02]  /*7830*/  @P0 LDS.128 R72, [R0+0x10] ;  /* 0x0000100000480984 */ /* 0x0006640000000c00 */
.L_x_105:
[----:B------:R-:W-:Y:S05]  /*7840*/  BSYNC B1 ;  /* 0x0000000000017941 */ /* 0x000fea0003800000 */
.L_x_104:
[----:B--23--:R-:W-:Y:S05]  /*7850*/  VIADD R0, R39, 0x20 ;  /* 0x0000002027007836 */ /* 0x00cfea0000000000 */
[----:B------:R-:W-:Y:S04]  /*7860*/  SHF.R.U32.HI R0, RZ, 0x15, R0 ;  /* 0x00000015ff007819 */ /* 0x000fe80000011600 */
[----:B------:R-:W-:Y:S11]  /*7870*/  LOP3.LUT P0, RZ, R0, 0x3, R91, 0x48, !PT ;  /* 0x0000000300ff7812 */ /* 0x000ff6000780485b */
[----:B------:R-:W-:Y:S02]  /*7880*/  @!UPT UIADD3 URZ, UPT, UPT, URZ, URZ, URZ ;  /* 0x000000fffffff290 */ /* 0x000fe4000fffe0ff */
[----:B------:R-:W-:Y:S05]  /*7890*/  @!P0 BRA `(.L_x_109) ;  /* 0x0000000000408947 */ /* 0x000fea0003800000 */
[----:B------:R-:W2:Y:S01]  /*78a0*/  LDCU.64 UR8, c[0x4][0x70] ;  /* 0x01000e00ff0877ac */ /* 0x000ea20008000a00 */
[----:B------:R-:W-:Y:S01]  /*78b0*/  MOV R3, 0x0 ;  /* 0x0000000000037802 */ /* 0x000fe20000000f00 */
[----:B------:R-:W-:Y:S02]  /*78c0*/  HFMA2 R12, -RZ, RZ, 0, 5.9604644775390625e-08 ;  /* 0x00000001ff0c7431 */ /* 0x000fe400000001ff */
[----:B------:R-:W-:Y:S02]  /*78d0*/  IMAD.MOV.U32 R8, RZ, RZ, 0x192 ;  /* 0x00000192ff087424 */ /* 0x000fe400078e00ff */
[----:B------:R-:W-:Y:S01]  /*78e0*/  IMAD.MOV.U32 R13, RZ, RZ, RZ ;  /* 0x000000ffff0d7224 */ /* 0x000fe200078e00ff */
[----:B------:R-:W3:Y:S01]  /*78f0*/  LDCU.64 UR6, c[0x4][0x78] ;  /* 0x01000f00ff0677ac */ /* 0x000ee20008000a00 */
[----:B------:R-:W1:Y:S01]  /*7900*/  LDC.64 R2, c[0x4][R3] ;  /* 0x0100000003027b82 */ /* 0x000e620000000a00 */
[----:B------:R-:W5:Y:S01]  /*7910*/  LDCU.64 UR4, c[0x4][0x10] ;  /* 0x01000200ff0477ac */ /* 0x000f620008000a00 */
[----:B--2---:R-:W-:Y:S01]  /*7920*/  MOV R5, UR9 ;  /* 0x0000000900057c02 */ /* 0x004fe20008000f00 */
[----:B------:R-:W-:Y:S01]  /*7930*/  IMAD.U32 R4, RZ, RZ, UR8 ;  /* 0x00000008ff047e24 */ /* 0x000fe2000f8e00ff */
[----:B---3--:R-:W-:Y:S01]  /*7940*/  MOV R7, UR7 ;  /* 0x0000000700077c02 */ /* 0x008fe20008000f00 */
[----:B------:R-:W-:Y:S01]  /*7950*/  IMAD.U32 R6, RZ, RZ, UR6 ;  /* 0x00000006ff067e24 */ /* 0x000fe2000f8e00ff */
[----:B-----5:R-:W-:Y:S01]  /*7960*/  MOV R11, UR5 ;  /* 0x00000005000b7c02 */ /* 0x020fe20008000f00 */
[----:B------:R-:W-:Y:S02]  /*7970*/  IMAD.U32 R10, RZ, RZ, UR4 ;  /* 0x00000004ff0a7e24 */ /* 0x000fe4000f8e00ff */
[----:B------:R-:W-:Y:S07]  /*7980*/  LEPC R20, `(.L_x_109) ;  /* 0x000000001014794e */ /* 0x000fee0000000000 */
[----:B-1--4-:R-:W-:Y:S05]  /*7990*/  CALL.ABS.NOINC R2 ;  /* 0x0000000002007343 */ /* 0x012fea0003c00000 */
.L_x_109:
[----:B------:R-:W-:Y:S01]  /*79a0*/  ISETP.NE.AND P0, PT, R89, RZ, PT ;  /* 0x000000ff5900720c */ /* 0x000fe20003f05270 */
[----:B------:R-:W-:Y:S05]  /*79b0*/  WARPSYNC.ALL ;  /* 0x0000000000007948 */ /* 0x000fea0003800000 */
[----:B------:R-:W-:Y:S01]  /*79c0*/  R2UR UR4, R39 ;  /* 0x00000000270472ca */ /* 0x000fe200000e0000 */
[----:B------:R-:W2:Y:S01]  /*79d0*/  S2UR UR6, SR_CgaCtaId ;  /* 0x00000000000679c3 */ /* 0x000ea20000008800 */
[----:B------:R-:W-:Y:S01]  /*79e0*/  R2UR UR5, R102 ;  /* 0x00000000660572ca */ /* 0x000fe200000e0000 */
[----:B------:R-:W-:Y:S01]  /*79f0*/  BSSY.RECONVERGENT B0, `(.L_x_110) ;  /* 0x0000092000007945 */ /* 0x000fe20003800200 */
[C---:B----4-:R-:W-:Y:S02]  /*7a00*/  SHF.L.U32 R40, R48.reuse, 0x10, RZ ;  /* 0x0000001030287819 */ /* 0x050fe400000006ff */
[----:B------:R-:W-:Y:S02]  /*7a10*/  LOP3.LUT R42, R48, 0xffff0000, RZ, 0xc0, !PT ;  /* 0xffff0000302a7812 */ /* 0x000fe400078ec0ff */
[C---:B------:R-:W-:Y:S02]  /*7a20*/  SHF.L.U32 R43, R49.reuse, 0x10, RZ ;  /* 0x00000010312b7819 */ /* 0x040fe400000006ff */
[----:B------:R-:W-:Y:S02]  /*7a30*/  LOP3.LUT R44, R49, 0xffff0000, RZ, 0xc0, !PT ;  /* 0xffff0000312c7812 */ /* 0x000fe400078ec0ff */
[C---:B------:R-:W-:Y:S01]  /*7a40*/  SHF.L.U32 R45, R50.reuse, 0x10, RZ ;  /* 0x00000010322d7819 */ /* 0x040fe200000006ff */
[----:B------:R-:W3:Y:S01]  /*7a50*/  LDTM.x32 R4, tmem[UR4+0x20] ;  /* 0x00002004000479ee */ /* 0x000ee200082c0000 */
[----:B------:R-:W-:Y:S01]  /*7a60*/  LOP3.LUT R46, R50, 0xffff0000, RZ, 0xc0, !PT ;  /* 0xffff0000322e7812 */ /* 0x000fe200078ec0ff */
[----:B------:R-:W-:Y:S01]  /*7a70*/  NOP ;  /* 0x0000000000007918 */ /* 0x000fe20000000000 */
[C---:B------:R-:W-:Y:S01]  /*7a80*/  SHF.L.U32 R47, R51.reuse, 0x10, RZ ;  /* 0x00000010332f7819 */ /* 0x040fe200000006ff */
[----:B------:R-:W-:Y:S01]  /*7a90*/  USHF.L.U32 UR4, UR42, 0xd, URZ ;  /* 0x0000000d2a047899 */ /* 0x000fe200080006ff */
[----:B------:R-:W-:Y:S01]  /*7aa0*/  LOP3.LUT R49, R51, 0xffff0000, RZ, 0xc0, !PT ;  /* 0xffff000033317812 */ /* 0x000fe200078ec0ff */
[----:B------:R-:W-:Y:S01]  /*7ab0*/  UIADD3 UR5, UPT, UPT, UR5, 0x160, URZ ;  /* 0x0000016005057890 */ /* 0x000fe2000fffe0ff */
[C---:B-1----:R-:W-:Y:S02]  /*7ac0*/  SHF.L.U32 R48, R56.reuse, 0x10, RZ ;  /* 0x0000001038307819 */ /* 0x042fe400000006ff */
[----:B------:R-:W-:Y:S02]  /*7ad0*/  LOP3.LUT R51, R56, 0xffff0000, RZ, 0xc0, !PT ;  /* 0xffff000038337812 */ /* 0x000fe400078ec0ff */
[C---:B------:R-:W-:Y:S02]  /*7ae0*/  SHF.L.U32 R50, R57.reuse, 0x10, RZ ;  /* 0x0000001039327819 */ /* 0x040fe400000006ff */
[----:B------:R-:W-:Y:S02]  /*7af0*/  LOP3.LUT R52, R57, 0xffff0000, RZ, 0xc0, !PT ;  /* 0xffff000039347812 */ /* 0x000fe400078ec0ff */
[C---:B------:R-:W-:Y:S02]  /*7b00*/  SHF.L.U32 R53, R58.reuse, 0x10, RZ ;  /* 0x000000103a357819 */ /* 0x040fe400000006ff */
[----:B------:R-:W-:Y:S02]  /*7b10*/  LOP3.LUT R54, R58, 0xffff0000, RZ, 0xc0, !PT ;  /* 0xffff00003a367812 */ /* 0x000fe400078ec0ff */
[C---:B------:R-:W-:Y:S02]  /*7b20*/  SHF.L.U32 R55, R59.reuse, 0x10, RZ ;  /* 0x000000103b377819 */ /* 0x040fe400000006ff */
[----:B------:R-:W-:Y:S02]  /*7b30*/  LOP3.LUT R56, R59, 0xffff0000, RZ, 0xc0, !PT ;  /* 0xffff00003b387812 */ /* 0x000fe400078ec0ff */
[----:B------:R-:W-:Y:S01]  /*7b40*/  SHF.L.U32 R57, R64, 0x10, RZ ;  /* 0x0000001040397819 */ /* 0x000fe200000006ff */
[----:B---3--:R-:W-:Y:S01]  /*7b50*/  FMUL R4, R38, R4 ;  /* 0x0000000426047220 */ /* 0x008fe20000400000 */
[----:B------:R-:W-:Y:S01]  /*7b60*/  LOP3.LUT R58, R64, 0xffff0000, RZ, 0xc0, !PT ;  /* 0xffff0000403a7812 */ /* 0x000fe200078ec0ff */
[C---:B------:R-:W-:Y:S01]  /*7b70*/  FMUL R5, R38.reuse, R5 ;  /* 0x0000000526057220 */ /* 0x040fe20000400000 */
[C---:B------:R-:W-:Y:S01]  /*7b80*/  SHF.L.U32 R59, R65.reuse, 0x10, RZ ;  /* 0x00000010413b7819 */ /* 0x040fe200000006ff */
[C---:B------:R-:W-:Y:S01]  /*7b90*/  FMUL R6, R38.reuse, R6 ;  /* 0x0000000626067220 */ /* 0x040fe20000400000 */
[----:B------:R-:W-:Y:S01]  /*7ba0*/  LOP3.LUT R60, R65, 0xffff0000, RZ, 0xc0, !PT ;  /* 0xffff0000413c7812 */ /* 0x000fe200078ec0ff */
[----:B------:R-:W-:Y:S01]  /*7bb0*/  FMUL R7, R38, R7 ;  /* 0x0000000726077220 */ /* 0x000fe20000400000 */
[----:B------:R-:W-:Y:S01]  /*7bc0*/  IADD3 R114, PT, PT, R107, UR4, RZ ;  /* 0x000000046b727c10 */ /* 0x000fe2000fffe0ff */
[----:B------:R-:W-:Y:S01]  /*7bd0*/  FFMA R4, R41, R40, R4 ;  /* 0x0000002829047223 */ /* 0x000fe20000000004 */
[----:B------:R-:W-:Y:S01]  /*7be0*/  SHF.L.U32 R61, R66, 0x10, RZ ;  /* 0x00000010423d7819 */ /* 0x000fe200000006ff */
[----:B------:R-:W-:Y:S01]  /*7bf0*/  FMUL R8, R38, R8 ;  /* 0x0000000826087220 */ /* 0x000fe20000400000 */
[----:B------:R-:W-:Y:S01]  /*7c00*/  LOP3.LUT R62, R66, 0xffff0000, RZ, 0xc0, !PT ;  /* 0xffff0000423e7812 */ /* 0x000fe200078ec0ff */
[----:B--2---:R-:W-:Y:S01]  /*7c10*/  UPRMT UR5, UR6, 0x654, UR5 ;  /* 0x0000065406057896 */ /* 0x004fe20008000005 */
[----:B------:R-:W-:Y:S01]  /*7c20*/  IADD3 R115, PT, PT, R101, R114, RZ ;  /* 0x0000007265737210 */ /* 0x000fe20007ffe0ff */
[C---:B------:R-:W-:Y:S01]  /*7c30*/  FFMA R5, R41.reuse, R42, R5 ;  /* 0x0000002a29057223 */ /* 0x040fe20000000005 */
[----:B------:R-:W-:Y:S01]  /*7c40*/  IADD3 R114, PT, PT, R100, R114, RZ ;  /* 0x0000007264727210 */ /* 0x000fe20007ffe0ff */
[C---:B------:R-:W-:Y:S01]  /*7c50*/  FFMA R6, R41.reuse, R43, R6 ;  /* 0x0000002b29067223 */ /* 0x040fe20000000006 */
[----:B------:R-:W-:Y:S01]  /*7c60*/  IADD3 R124, PT, PT, R106, R115, RZ ;  /* 0x000000736a7c7210 */ /* 0x000fe20007ffe0ff */
[----:B------:R-:W-:Y:S01]  /*7c70*/  FFMA R7, R41, R44, R7 ;  /* 0x0000002c29077223 */ /* 0x000fe20000000007 */
[----:B------:R-:W-:Y:S01]  /*7c80*/  F2FP.BF16.F32.PACK_AB R80, R5, R4 ;  /* 0x000000040550723e */ /* 0x000fe200000010ff */
[----:B------:R-:W-:Y:S01]  /*7c90*/  FFMA R8, R41, R45, R8 ;  /* 0x0000002d29087223 */ /* 0x000fe20000000008 */
[----:B------:R-:W-:Y:S01]  /*7ca0*/  SYNCS.ARRIVE.TRANS64.RED.A1T0 RZ, [UR5], RZ ;  /* 0x000000ffffff79a7 */ /* 0x000fe20008100405 */
[C---:B------:R-:W-:Y:S01]  /*7cb0*/  FMUL R9, R38.reuse, R9 ;  /* 0x0000000926097220 */ /* 0x040fe20000400000 */
[----:B------:R-:W-:Y:S01]  /*7cc0*/  F2FP.BF16.F32.PACK_AB R81, R7, R6 ;  /* 0x000000060751723e */ /* 0x000fe200000010ff */
[C---:B------:R-:W-:Y:S01]  /*7cd0*/  FMUL R0, R38.reuse, R10 ;  /* 0x0000000a26007220 */ /* 0x040fe20000400000 */
[C---:B------:R-:W-:Y:S01]  /*7ce0*/  FMUL R2, R38.reuse, R11 ;  /* 0x0000000b26027220 */ /* 0x040fe20000400000 */
[C---:B------:R-:W-:Y:S01]  /*7cf0*/  FFMA R9, R41.reuse, R46, R9 ;  /* 0x0000002e29097223 */ /* 0x040fe20000000009 */
[C---:B------:R-:W-:Y:S01]  /*7d00*/  FMUL R3, R38.reuse, R12 ;  /* 0x0000000c26037220 */ /* 0x040fe20000400000 */
[C---:B------:R-:W-:Y:S01]  /*7d10*/  FFMA R0, R41.reuse, R47, R0 ;  /* 0x0000002f29007223 */ /* 0x040fe20000000000 */
[----:B------:R-:W-:Y:S01]  /*7d20*/  FFMA R2, R41, R49, R2 ;  /* 0x0000003129027223 */ /* 0x000fe20000000002 */
[----:B------:R-:W-:Y:S01]  /*7d30*/  SHF.L.U32 R63, R67, 0x10, RZ ;  /* 0x00000010433f7819 */ /* 0x000fe200000006ff */
[----:B------:R-:W-:Y:S01]  /*7d40*/  FFMA R3, R41, R48, R3 ;  /* 0x0000003029037223 */ /* 0x000fe20000000003 */
[----:B------:R-:W-:Y:S01]  /*7d50*/  F2FP.BF16.F32.PACK_AB R82, R9, R8 ;  /* 0x000000080952723e */ /* 0x000fe200000010ff */
[----:B------:R-:W-:Y:S01]  /*7d60*/  FMUL R10, R38, R13 ;  /* 0x0000000d260a7220 */ /* 0x000fe20000400000 */
[----:B------:R-:W-:Y:S01]  /*7d70*/  F2FP.BF16.F32.PACK_AB R83, R2, R0 ;  /* 0x000000000253723e */ /* 0x000fe200000010ff */
[C---:B------:R-:W-:Y:S01]  /*7d80*/  FMUL R11, R38.reuse, R14 ;  /* 0x0000000e260b7220 */ /* 0x040fe20000400000 */
[C---:B------:R-:W-:Y:S01]  /*7d90*/  FMUL R15, R38.reuse, R15 ;  /* 0x0000000f260f7220 */ /* 0x040fe20000400000 */
[----:B------:R-:W-:Y:S01]  /*7da0*/  FMUL R12, R38, R16 ;  /* 0x00000010260c7220 */ /* 0x000fe20000400000 */
[----:B------:R-:W-:Y:S01]  /*7db0*/  FFMA R10, R41, R51, R10 ;  /* 0x00000033290a7223 */ /* 0x000fe2000000000a */
[----:B------:R1:W-:Y:S01]  /*7dc0*/  STS.128 [R107+UR4], R80 ;  /* 0x000000506b007988 */ /* 0x0003e20008000c04 */
[----:B------:R-:W-:Y:S01]  /*7dd0*/  LOP3.LUT R64, R67, 0xffff0000, RZ, 0xc0, !PT ;  /* 0xffff000043407812 */ /* 0x000fe200078ec0ff */
[C---:B------:R-:W-:Y:S01]  /*7de0*/  FFMA R11, R41.reuse, R50, R11 ;  /* 0x00000032290b7223 */ /* 0x040fe2000000000b */
[C---:B------:R-:W-:Y:S01]  /*7df0*/  FFMA R15, R41.reuse, R52, R15 ;  /* 0x00000034290f7223 */ /* 0x040fe2000000000f */
[----:B------:R-:W-:Y:S01]  /*7e00*/  SHF.L.U32 R65, R72, 0x10, RZ ;  /* 0x0000001048417819 */ /* 0x000fe200000006ff */
[----:B------:R-:W-:Y:S01]  /*7e10*/  FFMA R12, R41, R53, R12 ;  /* 0x00000035290c7223 */ /* 0x000fe2000000000c */
[----:B------:R-:W-:Y:S01]  /*7e20*/  F2FP.BF16.F32.PACK_AB R100, R10, R3 ;  /* 0x000000030a64723e */ /* 0x000fe200000010ff */
[C---:B------:R-:W-:Y:S01]  /*7e30*/  FMUL R13, R38.reuse, R17 ;  /* 0x00000011260d7220 */ /* 0x040fe20000400000 */
[----:B------:R-:W-:Y:S01]  /*7e40*/  F2FP.BF16.F32.PACK_AB R101, R15, R11 ;  /* 0x0000000b0f65723e */ /* 0x000fe200000010ff */
[C---:B------:R-:W-:Y:S01]  /*7e50*/  FMUL R14, R38.reuse, R18 ;  /* 0x00000012260e7220 */ /* 0x040fe20000400000 */
[C---:B------:R-:W-:Y:S01]  /*7e60*/  FMUL R19, R38.reuse, R19 ;  /* 0x0000001326137220 */ /* 0x040fe20000400000 */
[C---:B------:R-:W-:Y:S01]  /*7e70*/  FMUL R16, R38.reuse, R20 ;  /* 0x0000001426107220 */ /* 0x040fe20000400000 */
[C---:B------:R-:W-:Y:S01]  /*7e80*/  FFMA R13, R41.reuse, R54, R13 ;  /* 0x00000036290d7223 */ /* 0x040fe2000000000d */
        /* <DEDUP_REMOVED lines=11> */
[----:B------:R-:W-:Y:S01]  /*7f40*/  FFMA R23, R41, R60, R23 ;  /* 0x0000003c29177223 */ /* 0x000fe20000000017 */
[C---:B------:R-:W-:Y:S01]  /*7f50*/  FMUL R27, R38.reuse, R27 ;  /* 0x0000001b261b7220 */ /* 0x040fe20000400000 */
[----:B------:R-:W-:Y:S01]  /*7f60*/  F2FP.BF16.F32.PACK_AB R102, R13, R12 ;  /* 0x0000000c0d66723e */ /* 0x000fe200000010ff */
[----:B------:R-:W-:Y:S01]  /*7f70*/  FFMA R20, R41, R61, R20 ;  /* 0x0000003d29147223 */ /* 0x000fe20000000014 */
[----:B------:R-:W-:Y:S01]  /*7f80*/  F2FP.BF16.F32.PACK_AB R103, R19, R14 ;  /* 0x0000000e1367723e */ /* 0x000fe200000010ff */
[----:B------:R-:W-:Y:S01]  /*7f90*/  FMUL R24, R38, R28 ;  /* 0x0000001c26187220 */ /* 0x000fe20000400000 */
[----:B------:R-:W-:Y:S01]  /*7fa0*/  LOP3.LUT R66, R72, 0xffff0000, RZ, 0xc0, !PT ;  /* 0xffff000048427812 */ /* 0x000fe200078ec0ff */
[----:B------:R-:W-:Y:S01]  /*7fb0*/  FFMA R21, R41, R62, R21 ;  /* 0x0000003e29157223 */ /* 0x000fe20000000015 */
[----:B------:R-:W-:Y:S01]  /*7fc0*/  SHF.L.U32 R67, R73, 0x10, RZ ;  /* 0x0000001049437819 */ /* 0x000fe200000006ff */
[----:B------:R1:W-:Y:S01]  /*7fd0*/  STS.128 [R115+0x10], R100 ;  /* 0x0000106473007388 */ /* 0x0003e20000000c00 */
[C---:B------:R-:W-:Y:S01]  /*7fe0*/  FMUL R25, R38.reuse, R29 ;  /* 0x0000001d26197220 */ /* 0x040fe20000400000 */
[----:B------:R-:W-:Y:S01]  /*7ff0*/  FFMA R22, R41, R63, R22 ;  /* 0x0000003f29167223 */ /* 0x000fe20000000016 */
[----:B------:R-:W-:Y:S01]  /*8000*/  LOP3.LUT R68, R73, 0xffff0000, RZ, 0xc0, !PT ;  /* 0xffff000049447812 */ /* 0x000fe200078ec0ff */
[----:B------:R-:W-:Y:S01]  /*8010*/  FMUL R26, R38, R30 ;  /* 0x0000001e261a7220 */ /* 0x000fe20000400000 */
[C---:B------:R-:W-:Y:S01]  /*8020*/  FFMA R27, R41.reuse, R64, R27 ;  /* 0x00000040291b7223 */ /* 0x040fe2000000001b */
[----:B------:R-:W-:Y:S01]  /*8030*/  SHF.L.U32 R69, R74, 0x10, RZ ;  /* 0x000000104a457819 */ /* 0x000fe200000006ff */
[----:B------:R-:W-:Y:S01]  /*8040*/  FMUL R31, R38, R31 ;  /* 0x0000001f261f7220 */ /* 0x000fe20000400000 */
[C---:B------:R-:W-:Y:S01]  /*8050*/  FFMA R24, R41.reuse, R65, R24 ;  /* 0x0000004129187223 */ /* 0x040fe20000000018 */
[----:B------:R-:W-:Y:S01]  /*8060*/  LOP3.LUT R70, R74, 0xffff0000, RZ, 0xc0, !PT ;  /* 0xffff00004a467812 */ /* 0x000fe200078ec0ff */
[C---:B------:R-:W-:Y:S01]  /*8070*/  FMUL R28, R38.reuse, R32 ;  /* 0x00000020261c7220 */ /* 0x040fe20000400000 */
[----:B------:R-:W-:Y:S01]  /*8080*/  FFMA R25, R41, R66, R25 ;  /* 0x0000004229197223 */ /* 0x000fe20000000019 */
[----:B------:R-:W-:Y:S01]  /*8090*/  SHF.L.U32 R71, R75, 0x10, RZ ;  /* 0x000000104b477819 */ /* 0x000fe200000006ff */
[C---:B------:R-:W-:Y:S01]  /*80a0*/  FMUL R29, R38.reuse, R33 ;  /* 0x00000021261d7220 */ /* 0x040fe20000400000 */
[----:B------:R-:W-:Y:S01]  /*80b0*/  FFMA R26, R41, R67, R26 ;  /* 0x00000043291a7223 */ /* 0x000fe2000000001a */
[----:B------:R-:W-:Y:S01]  /*80c0*/  LOP3.LUT R72, R75, 0xffff0000, RZ, 0xc0, !PT ;  /* 0xffff00004b487812 */ /* 0x000fe200078ec0ff */
        /* <DEDUP_REMOVED lines=8> */
[----:B------:R-:W-:Y:S01]  /*8150*/  FFMA R30, R41, R71, R30 ;  /* 0x00000047291e7223 */ /* 0x000fe2000000001e */
[----:B------:R-:W-:Y:S01]  /*8160*/  F2FP.BF16.F32.PACK_AB R119, R27, R22 ;  /* 0x000000161b77723e */ /* 0x000fe200000010ff */
[----:B------:R-:W-:Y:S01]  /*8170*/  FFMA R35, R41, R72, R35 ;  /* 0x0000004829237223 */ /* 0x000fe20000000023 */
[----:B------:R-:W-:Y:S02]  /*8180*/  F2FP.BF16.F32.PACK_AB R120, R25, R24 ;  /* 0x000000181978723e */ /* 0x000fe400000010ff */
[----:B------:R-:W-:Y:S01]  /*8190*/  F2FP.BF16.F32.PACK_AB R121, R31, R26 ;  /* 0x0000001a1f79723e */ /* 0x000fe200000010ff */
[----:B------:R1:W-:Y:S01]  /*81a0*/  STS.128 [R114+0x20], R116 ;  /* 0x0000207472007388 */ /* 0x0003e20000000c00 */
        /* <DEDUP_REMOVED lines=13> */
[----:B------:R-:W-:Y:S01]  /*8280*/  R2UR UR11, R110 ;  /* 0x000000006e0b72ca */ /* 0x000fe200000e0000 */
[----:B------:R-:W-:Y:S01]  /*8290*/  UIADD3 UR9, UPT, UPT, UR41, 0x20, URZ ;  /* 0x0000002029097890 */ /* 0x000fe2000fffe0ff */
[----:B------:R-:W-:Y:S01]  /*82a0*/  R2UR UR12, R108 ;  /* 0x000000006c0c72ca */ /* 0x000fe200000e0000 */
[----:B------:R-:W-:Y:S01]  /*82b0*/  UIADD3 UR8, UPT, UPT, UR49, 0x200, UR4 ;  /* 0x0000020031087890 */ /* 0x000fe2000fffe004 */
[----:B------:R-:W-:Y:S01]  /*82c0*/  R2UR UR13, R109 ;  /* 0x000000006d0d72ca */ /* 0x000fe200000e0000 */
[----:B--2---:R-:W-:Y:S04]  /*82d0*/  UIADD3 UR6, UP0, UPT, UR14, 0x780, URZ ;  /* 0x000007800e067890 */ /* 0x004fe8000ff1e0ff */
[----:B------:R-:W-:Y:S09]  /*82e0*/  UIADD3.X UR7, UPT, UPT, URZ, UR15, URZ, UP0, !UPT ;  /* 0x0000000fff077290 */ /* 0x000ff200087fe4ff */
[----:B------:R2:W-:Y:S02]  /*82f0*/  UTMASTG.5D.IM2COL [UR8], [UR6] ;  /* 0x00000008060073b5 */ /* 0x0005e40008060000 */
[----:B--2---:R0:W-:Y:S02]  /*8300*/  UTMACMDFLUSH ;  /* 0x00000000000079b7 */ /* 0x0041e40000000000 */
.L_x_111:
[----:B------:R-:W-:Y:S05]  /*8310*/  BSYNC.RECONVERGENT B0 ;  /* 0x0000000000007941 */ /* 0x000fea0003800200 */
.L_x_110:
[----:B------:R-:W-:Y:S01]  /*8320*/  MOV R0, UR40 ;  /* 0x0000002800007c02 */ /* 0x000fe20008000f00 */
[----:B------:R-:W-:Y:S01]  /*8330*/  UIADD3 UR4, UPT, UPT, UR42, 0x1, URZ ;  /* 0x000000012a047890 */ /* 0x000fe2000fffe0ff */
[----:B------:R-:W-:Y:S05]  /*8340*/  BSSY.RECONVERGENT B0, `(.L_x_112) ;  /* 0x0000005000007945 */ /* 0x000fea0003800200 */
[----:B------:R-:W-:Y:S02]  /*8350*/  MOV R2, UR4 ;  /* 0x0000000400027c02 */ /* 0x000fe40008000f00 */
[----:B------:R-:W-:Y:S01]  /*8360*/  MOV R46, UR4 ;  /* 0x00000004002e7c02 */ /* 0x000fe20008000f00 */
[----:B------:R-:W-:Y:S05]  /*8370*/  @P0 BRA `(.L_x_113) ;  /* 0x0000000000040947 */ /* 0x000fea0003800000 */
[----:B------:R-:W-:Y:S04]  /*8380*/  DEPBAR.LE SB0, 0x1 ;  /* 0x000080400000791a */ /* 0x000fe80000000000 */
.L_x_113:
[----:B------:R-:W-:Y:S05]  /*8390*/  BSYNC.RECONVERGENT B0 ;  /* 0x0000000000007941 */ /* 0x000fea0003800200 */
.L_x_112:
[----:B------:R-:W-:Y:S01]  /*83a0*/  BAR.SYNC.DEFER_BLOCKING 0x1, 0x80 ;  /* 0x0042000000007b1d */ /* 0x000fe20000010000 */
[----:B------:R-:W-:Y:S01]  /*83b0*/  ISETP.NE.AND P0, PT, R2, 0x3, PT ;  /* 0x000000030200780c */ /* 0x000fe20003f05270 */
[----:B------:R-:W-:Y:S03]  /*83c0*/  UISETP.NE.AND UP0, UPT, UR51, -0x2, UPT ;  /* 0xfffffffe3300788c */ /* 0x000fe6000bf05270 */
[----:B------:R-:W-:Y:S01]  /*83d0*/  ISETP.EQ.XOR P1, PT, R0, 0x3, !P0 ;  /* 0x000000030000780c */ /* 0x000fe20004722a70 */
[----:B------:R-:W-:Y:S01]  /*83e0*/  VIADD R0, R36, 0x1 ;  /* 0x0000000124007836 */ /* 0x000fe20000000000 */
[----:B------:R-:W-:Y:S02]  /*83f0*/  SEL R46, R46, RZ, P0 ;  /* 0x000000ff2e2e7207 */ /* 0x000fe40000000000 */
[----:B------:R-:W-:Y:S04]  /*8400*/  SEL R3, RZ, 0x1, !P1 ;  /* 0x00000001ff037807 */ /* 0x000fe80004800000 */
[----:B------:R-:W-:Y:S01]  /*8410*/  LOP3.LUT R88, R88, R3, RZ, 0x3c, !PT ;  /* 0x0000000358587212 */ /* 0x000fe200078e3cff */
[----:B------:R-:W-:Y:S06]  /*8420*/  BRA.U !UP0, `(.L_x_114) ;  /* 0x00000001082c7547 */ /* 0x000fec000b800000 */
[----:B------:R-:W-:Y:S01]  /*8430*/  ISETP.NE.AND P2, PT, R113, RZ, PT ;  /* 0x000000ff7100720c */ /* 0x000fe20003f45270 */
[----:B------:R-:W2:Y:S01]  /*8440*/  S2R R2, SR_CgaCtaId ;  /* 0x0000000000027919 */ /* 0x000ea20000008800 */
[----:B------:R-:W-:Y:S11]  /*8450*/  IMAD.U32 R3, RZ, RZ, UR52 ;  /* 0x00000034ff037e24 */ /* 0x000ff6000f8e00ff */
        /* <DEDUP_REMOVED lines=8> */
.L_x_114:
[----:B------:R-:W-:Y:S01]  /*84e0*/  R2UR UR5, R84 ;  /* 0x00000000540572ca */ /* 0x000fe200000e0000 */
[----:B------:R-:W-:Y:S01]  /*84f0*/  UISETP.NE.AND UP0, UPT, UR55, URZ, UPT ;  /* 0x000000ff3700728c */ /* 0x000fe2000bf05270 */
[----:B------:R-:W-:Y:S01]  /*8500*/  R2UR UR4, R85 ;  /* 0x00000000550472ca */ /* 0x000fe200000e0000 */
[----:B------:R-:W-:Y:S01]  /*8510*/  IMAD.MOV.U32 R17, RZ, RZ, R105 ;  /* 0x000000ffff117224 */ /* 0x000fe200078e0069 */
[----:B------:R-:W-:Y:S01]  /*8520*/  ISETP.NE.AND P0, PT, R0, 0x2, PT ;  /* 0x000000020000780c */ /* 0x000fe20003f05270 */
[----:B------:R-:W-:Y:S01]  /*8530*/  UIADD3 UR51, UPT, UPT, UR51, 0x2, URZ ;  /* 0x0000000233337890 */ /* 0x000fe2000fffe0ff */
[----:B------:R-:W-:Y:S02]  /*8540*/  LOP3.LUT R86, R86, 0x1, RZ, 0x3c, !PT ;  /* 0x0000000156567812 */ /* 0x000fe400078e3cff */
[----:B--2---:R-:W-:Y:S02]  /*8550*/  SEL R2, RZ, 0x1, P0 ;  /* 0x00000001ff027807 */ /* 0x004fe40000000000 */
[----:B------:R-:W-:Y:S02]  /*8560*/  SEL R36, R0, RZ, P0 ;  /* 0x000000ff00247207 */ /* 0x000fe40000000000 */
[----:B------:R-:W-:Y:S01]  /*8570*/  LOP3.LUT R87, R87, R2, RZ, 0x3c, !PT ;  /* 0x0000000257577212 */ /* 0x000fe200078e3cff */
[----:B------:R-:W-:Y:S02]  /*8580*/  UIADD3 UR22, UPT, UPT, UR36, UR5, URZ ;  /* 0x0000000524167290 */ /* 0x000fe4000fffe0ff */
[----:B------:R-:W-:Y:S01]  /*8590*/  UIADD3 UR50, UPT, UPT, UR37, UR4, URZ ;  /* 0x0000000425327290 */ /* 0x000fe2000fffe0ff */
[----:B------:R-:W-:Y:S11]  /*85a0*/  BRA.U UP0, `(.L_x_115) ;  /* 0xffffffd500247547 */ /* 0x000ff6000b83ffff */
[----:B------:R-:W-:-:S13]  /*85b0*/  ISETP.NE.AND P1, PT, R98, RZ, PT ;  /* 0x000000ff6200720c */ /* 0x000fda0003f25270 */
[----:B------:R-:W-:Y:S05]  /*85c0*/  @!P1 BRA `(.L_x_116) ;  /* 0x0000000000489947 */ /* 0x000fea0003800000 */
[----:B------:R-:W2:Y:S02]  /*85d0*/  LDCU.64 UR4, c[0x0][0x990] ;  /* 0x00013200ff0477ac */ /* 0x000ea40008000a00 */
[----:B--2---:R-:W-:-:S04]  /*85e0*/  UISETP.NE.U32.AND UP0, UPT, UR4, URZ, UPT ;  /* 0x000000ff0400728c */ /* 0x004fc8000bf05070 */
[----:B------:R-:W-:-:S09]  /*85f0*/  UISETP.NE.AND.EX UP0, UPT, UR5, URZ, UPT, UP0 ;  /* 0x000000ff0500728c */ /* 0x000fd2000bf05300 */
[----:B------:R-:W-:Y:S05]  /*8600*/  BRA.U UP0, `(.L_x_117) ;  /* 0x00000001000c7547 */ /* 0x000fea000b800000 */
[----:B------:R-:W-:-:S13]  /*8610*/  FSETP.NEU.AND P0, PT, R41, RZ, PT ;  /* 0x000000ff2900720b */ /* 0x000fda0003f0d000 */
[----:B------:R-:W-:Y:S05]  /*8620*/  @!P0 EXIT ;  /* 0x000000000000894d */ /* 0x000fea0003800000 */
[----:B------:R-:W-:Y:S05]  /*8630*/  BRA `(.L_x_116) ;  /* 0x00000000002c7947 */ /* 0x000fea0003800000 */
.L_x_117:
[----:B------:R-:W-:Y:S01]  /*8640*/  ISETP.NE.AND P0, PT, R112, RZ, PT ;  /* 0x000000ff7000720c */ /* 0x000fe20003f05270 */
[----:B------:R-:W-:-:S12]  /*8650*/  BSSY.RECONVERGENT B0, `(.L_x_116) ;  /* 0x0000009000007945 */ /* 0x000fd80003800200 */
[----:B------:R-:W-:Y:S05]  /*8660*/  @P0 BRA `(.L_x_118) ;  /* 0x0000000000140947 */ /* 0x000fea0003800000 */
[----:B------:R-:W2:Y:S02]  /*8670*/  LDCU.64 UR4, c[0x0][0x988] ;  /* 0x00013100ff0477ac */ /* 0x000ea40008000a00 */
[----:B--2---:R-:W-:-:S04]  /*8680*/  ISETP.NE.U32.AND P0, PT, RZ, UR4, PT ;  /* 0x00000004ff007c0c */ /* 0x004fc8000bf05070 */
[----:B------:R-:W-:-:S13]  /*8690*/  ISETP.NE.AND.EX P0, PT, RZ, UR5, PT, P0 ;  /* 0x00000005ff007c0c */ /* 0x000fda000bf05300 */
[----:B------:R-:W-:Y:S05]  /*86a0*/  @!P0 EXIT ;  /* 0x000000000000894d */ /* 0x000fea0003800000 */
[----:B------:R-:W-:Y:S05]  /*86b0*/  BRA `(.L_x_119) ;  /* 0x0000000000087947 */ /* 0x000fea0003800000 */
.L_x_118:
[----:B------:R-:W-:-:S13]  /*86c0*/  FSETP.NEU.AND P0, PT, R41, RZ, PT ;  /* 0x000000ff2900720b */ /* 0x000fda0003f0d000 */
[----:B------:R-:W-:Y:S05]  /*86d0*/  @!P0 EXIT ;  /* 0x000000000000894d */ /* 0x000fea0003800000 */
.L_x_119:
[----:B------:R-:W-:Y:S05]  /*86e0*/  BSYNC.RECONVERGENT B0 ;  /* 0x0000000000007941 */ /* 0x000fea0003800200 */
.L_x_116:
[----:B------:R-:W2:Y:S01]  /*86f0*/  S2UR UR5, SR_CgaCtaId ;  /* 0x00000000000579c3 */ /* 0x000ea20000008800 */
[----:B------:R-:W-:Y:S01]  /*8700*/  ULEA UR4, UR52, UR49, 0x3 ;  /* 0x0000003134047291 */ /* 0x000fe2000f8e18ff */
[----:B------:R-:W-:-:S04]  /*8710*/  DEPBAR.LE SB0, 0x0 ;  /* 0x000080000000791a */ /* 0x000fc80000000000 */
[----:B------:R-:W-:-:S04]  /*8720*/  UIADD3 UR4, UPT, UPT, UR4, 0x118, URZ ;  /* 0x0000011804047890 */ /* 0x000fc8000fffe0ff */
[----:B--2---:R-:W-:-:S09]  /*8730*/  UPRMT UR4, UR5, 0x654, UR4 ;  /* 0x0000065405047896 */ /* 0x004fd20008000004 */
[----:B------:R-:W-:Y:S01]  /*8740*/  SYNCS.ARRIVE.TRANS64.RED.A1T0 RZ, [UR4], RZ ;  /* 0x000000ffffff79a7 */ /* 0x000fe20008100404 */
[----:B------:R-:W-:Y:S05]  /*8750*/  EXIT ;  /* 0x000000000000794d */ /* 0x000fea0003800000 */
.L_x_20:
[----:B------:R-:W-:Y:S07]  /*8760*/  MOV R0, UR9 ;  /* 0x0000000900007c02 */ /* 0x000fee0008000f00 */
.L_x_120:
[----:B--2---:R2:W3:Y:S02]  /*8770*/  SYNCS.PHASECHK.TRANS64.TRYWAIT P0, [R0+URZ+0x80], R5 ;  /* 0x00008005000075a7 */ /* 0x0044e400080011ff */
[----:B---3--:R-:W-:Y:S05]  /*8780*/  @!P0 NANOSLEEP.SYNCS 0x989680 ;  /* 0x009896800000895d */ /* 0x008fea0003900000 */
[----:B------:R-:W3:Y:S02]  /*8790*/  @!P0 SYNCS.PHASECHK.TRANS64 P0, [R0+URZ+0x80], R5 ;  /* 0x00008005000085a7 */ /* 0x000ee400080010ff */
[----:B---3--:R-:W-:Y:S05]  /*87a0*/  @!P0 BRA `(.L_x_120) ;  /* 0xfffffffc00f08947 */ /* 0x008fea000383ffff */
[----:B------:R-:W-:Y:S05]  /*87b0*/  BRA `(.L_x_19) ;  /* 0xffffff9000987947 */ /* 0x000fea000383ffff */
.L_x_26:
[----:B------:R-:W-:Y:S07]  /*87c0*/  MOV R0, UR9 ;  /* 0x0000000900007c02 */ /* 0x000fee0008000f00 */
.L_x_121:
[----:B--2---:R2:W4:Y:S02]  /*87d0*/  SYNCS.PHASECHK.TRANS64.TRYWAIT P0, [R0+URZ+0x80], R5 ;  /* 0x00008005000075a7 */ /* 0x00452400080011ff */
[----:B----4-:R-:W-:Y:S05]  /*87e0*/  @!P0 NANOSLEEP.SYNCS 0x989680 ;  /* 0x009896800000895d */ /* 0x010fea0003900000 */
[----:B------:R-:W4:Y:S02]  /*87f0*/  @!P0 SYNCS.PHASECHK.TRANS64 P0, [R0+URZ+0x80], R5 ;  /* 0x00008005000085a7 */ /* 0x000f2400080010ff */
[----:B----4-:R-:W-:Y:S05]  /*8800*/  @!P0 BRA `(.L_x_121) ;  /* 0xfffffffc00f08947 */ /* 0x010fea000383ffff */
[----:B------:R-:W-:Y:S05]  /*8810*/  BRA `(.L_x_25) ;  /* 0xffffff9800287947 */ /* 0x000fea000383ffff */
.L_x_30:
[----:B------:R-:W-:-:S07]  /*8820*/  MOV R0, UR30 ;  /* 0x0000001e00007c02 */ /* 0x000fce0008000f00 */
.L_x_122:
[----:B-1----:R1:W2:Y:S02]  /*8830*/  SYNCS.PHASECHK.TRANS64.TRYWAIT P0, [R0+URZ+0x140], R3 ;  /* 0x00014003000075a7 */ /* 0x0022a400080011ff */
[----:B--2---:R-:W-:Y:S05]  /*8840*/  @!P0 NANOSLEEP.SYNCS 0x989680 ;  /* 0x009896800000895d */ /* 0x004fea0003900000 */
[----:B------:R-:W2:Y:S02]  /*8850*/  @!P0 SYNCS.PHASECHK.TRANS64 P0, [R0+URZ+0x140], R3 ;  /* 0x00014003000085a7 */ /* 0x000ea400080010ff */
[----:B--2---:R-:W-:Y:S05]  /*8860*/  @!P0 BRA `(.L_x_122) ;  /* 0xfffffffc00f08947 */ /* 0x004fea000383ffff */
[----:B------:R-:W-:Y:S05]  /*8870*/  BRA `(.L_x_123) ;  /* 0xffffff9800f87947 */ /* 0x000fea000383ffff */
.L_x_34:
[----:B------:R-:W-:-:S07]  /*8880*/  MOV R0, UR4 ;  /* 0x0000000400007c02 */ /* 0x000fce0008000f00 */
.L_x_124:
[----:B-1----:R1:W2:Y:S02]  /*8890*/  SYNCS.PHASECHK.TRANS64.TRYWAIT P0, [R0+URZ], R3 ;  /* 0x00000003000075a7 */ /* 0x0022a400080011ff */
[----:B--2---:R-:W-:Y:S05]  /*88a0*/  @!P0 NANOSLEEP.SYNCS 0x989680 ;  /* 0x009896800000895d */ /* 0x004fea0003900000 */
[----:B------:R-:W2:Y:S02]  /*88b0*/  @!P0 SYNCS.PHASECHK.TRANS64 P0, [R0+URZ], R3 ;  /* 0x00000003000085a7 */ /* 0x000ea400080010ff */
[----:B--2---:R-:W-:Y:S05]  /*88c0*/  @!P0 BRA `(.L_x_124) ;  /* 0xfffffffc00f08947 */ /* 0x004fea000383ffff */
[----:B------:R-:W-:Y:S05]  /*88d0*/  BRA `(.L_x_125) ;  /* 0xffffffa000907947 */ /* 0x000fea000383ffff */
.L_x_35:
[----:B------:R-:W-:-:S07]  /*88e0*/  MOV R0, UR5 ;  /* 0x0000000500007c02 */ /* 0x000fce0008000f00 */
.L_x_126:
[----:B-1----:R1:W2:Y:S02]  /*88f0*/  SYNCS.PHASECHK.TRANS64.TRYWAIT P0, [R0+URZ], R3 ;  /* 0x00000003000075a7 */ /* 0x0022a400080011ff */
[----:B--2---:R-:W-:Y:S05]  /*8900*/  @!P0 NANOSLEEP.SYNCS 0x989680 ;  /* 0x009896800000895d */ /* 0x004fea0003900000 */
[----:B------:R-:W2:Y:S02]  /*8910*/  @!P0 SYNCS.PHASECHK.TRANS64 P0, [R0+URZ], R3 ;  /* 0x00000003000085a7 */ /* 0x000ea400080010ff */
[----:B--2---:R-:W-:Y:S05]  /*8920*/  @!P0 BRA `(.L_x_126) ;  /* 0xfffffffc00f08947 */ /* 0x004fea000383ffff */
[----:B------:R-:W-:Y:S05]  /*8930*/  BRA `(.L_x_127) ;  /* 0xffffffa000a07947 */ /* 0x000fea000383ffff */
.L_x_36:
[----:B------:R-:W-:-:S07]  /*8940*/  MOV R0, UR5 ;  /* 0x0000000500007c02 */ /* 0x000fce0008000f00 */
.L_x_128:
[----:B-1----:R1:W2:Y:S02]  /*8950*/  SYNCS.PHASECHK.TRANS64.TRYWAIT P0, [R0+URZ], R3 ;  /* 0x00000003000075a7 */ /* 0x0022a400080011ff */
[----:B--2---:R-:W-:Y:S05]  /*8960*/  @!P0 NANOSLEEP.SYNCS 0x989680 ;  /* 0x009896800000895d */ /* 0x004fea0003900000 */
[----:B------:R-:W2:Y:S02]  /*8970*/  @!P0 SYNCS.PHASECHK.TRANS64 P0, [R0+URZ], R3 ;  /* 0x00000003000085a7 */ /* 0x000ea400080010ff */
[----:B--2---:R-:W-:Y:S05]  /*8980*/  @!P0 BRA `(.L_x_128) ;  /* 0xfffffffc00f08947 */ /* 0x004fea000383ffff */
[----:B------:R-:W-:Y:S05]  /*8990*/  BRA `(.L_x_129) ;  /* 0xffffffa000b07947 */ /* 0x000fea000383ffff */
.L_x_37:
[----:B------:R-:W-:-:S07]  /*89a0*/  MOV R0, UR5 ;  /* 0x0000000500007c02 */ /* 0x000fce0008000f00 */
.L_x_130:
[----:B-1----:R1:W2:Y:S02]  /*89b0*/  SYNCS.PHASECHK.TRANS64.TRYWAIT P0, [R0+URZ], R3 ;  /* 0x00000003000075a7 */ /* 0x0022a400080011ff */
[----:B--2---:R-:W-:Y:S05]  /*89c0*/  @!P0 NANOSLEEP.SYNCS 0x989680 ;  /* 0x009896800000895d */ /* 0x004fea0003900000 */
[----:B------:R-:W2:Y:S02]  /*89d0*/  @!P0 SYNCS.PHASECHK.TRANS64 P0, [R0+URZ], R3 ;  /* 0x00000003000085a7 */ /* 0x000ea400080010ff */
[----:B--2---:R-:W-:Y:S05]  /*89e0*/  @!P0 BRA `(.L_x_130) ;  /* 0xfffffffc00f08947 */ /* 0x004fea000383ffff */
[----:B------:R-:W-:Y:S05]  /*89f0*/  BRA `(.L_x_131) ;  /* 0xffffffa000c07947 */ /* 0x000fea000383ffff */
.L_x_38:
[----:B------:R-:W-:-:S07]  /*8a00*/  MOV R0, UR5 ;  /* 0x0000000500007c02 */ /* 0x000fce0008000f00 */
.L_x_132:
[----:B-1----:R1:W2:Y:S02]  /*8a10*/  SYNCS.PHASECHK.TRANS64.TRYWAIT P0, [R0+URZ], R3 ;  /* 0x00000003000075a7 */ /* 0x0022a400080011ff */
[----:B--2---:R-:W-:Y:S05]  /*8a20*/  @!P0 NANOSLEEP.SYNCS 0x989680 ;  /* 0x009896800000895d */ /* 0x004fea0003900000 */
[----:B------:R-:W2:Y:S02]  /*8a30*/  @!P0 SYNCS.PHASECHK.TRANS64 P0, [R0+URZ], R3 ;  /* 0x00000003000085a7 */ /* 0x000ea400080010ff */
[----:B--2---:R-:W-:Y:S05]  /*8a40*/  @!P0 BRA `(.L_x_132) ;  /* 0xfffffffc00f08947 */ /* 0x004fea000383ffff */
[----:B------:R-:W-:Y:S05]  /*8a50*/  BRA `(.L_x_133) ;  /* 0xffffffa000d07947 */ /* 0x000fea000383ffff */
.L_x_39:
[----:B------:R-:W-:-:S07]  /*8a60*/  MOV R0, UR5 ;  /* 0x0000000500007c02 */ /* 0x000fce0008000f00 */
.L_x_134:
[----:B-1----:R1:W2:Y:S02]  /*8a70*/  SYNCS.PHASECHK.TRANS64.TRYWAIT P0, [R0+URZ], R3 ;  /* 0x00000003000075a7 */ /* 0x0022a400080011ff */
[----:B--2---:R-:W-:Y:S05]  /*8a80*/  @!P0 NANOSLEEP.SYNCS 0x989680 ;  /* 0x009896800000895d */ /* 0x004fea0003900000 */
[----:B------:R-:W2:Y:S02]  /*8a90*/  @!P0 SYNCS.PHASECHK.TRANS64 P0, [R0+URZ], R3 ;  /* 0x00000003000085a7 */ /* 0x000ea400080010ff */
[----:B--2---:R-:W-:Y:S05]  /*8aa0*/  @!P0 BRA `(.L_x_134) ;  /* 0xfffffffc00f08947 */ /* 0x004fea000383ffff */
[----:B------:R-:W-:Y:S05]  /*8ab0*/  BRA `(.L_x_135) ;  /* 0xffffffa000e07947 */ /* 0x000fea000383ffff */
.L_x_40:
[----:B------:R-:W-:-:S07]  /*8ac0*/  MOV R0, UR5 ;  /* 0x0000000500007c02 */ /* 0x000fce0008000f00 */
.L_x_136:
[----:B-1----:R1:W2:Y:S02]  /*8ad0*/  SYNCS.PHASECHK.TRANS64.TRYWAIT P0, [R0+URZ], R3 ;  /* 0x00000003000075a7 */ /* 0x0022a400080011ff */
[----:B--2---:R-:W-:Y:S05]  /*8ae0*/  @!P0 NANOSLEEP.SYNCS 0x989680 ;  /* 0x009896800000895d */ /* 0x004fea0003900000 */
[----:B------:R-:W2:Y:S02]  /*8af0*/  @!P0 SYNCS.PHASECHK.TRANS64 P0, [R0+URZ], R3 ;  /* 0x00000003000085a7 */ /* 0x000ea400080010ff */
[----:B--2---:R-:W-:Y:S05]  /*8b00*/  @!P0 BRA `(.L_x_136) ;  /* 0xfffffffc00f08947 */ /* 0x004fea000383ffff */
[----:B------:R-:W-:Y:S05]  /*8b10*/  BRA `(.L_x_137) ;  /* 0xffffffa000f07947 */ /* 0x000fea000383ffff */
.L_x_41:
[----:B------:R-:W-:-:S07]  /*8b20*/  MOV R0, UR5 ;  /* 0x0000000500007c02 */ /* 0x000fce0008000f00 */
.L_x_138:
[----:B-1----:R1:W2:Y:S02]  /*8b30*/  SYNCS.PHASECHK.TRANS64.TRYWAIT P0, [R0+URZ], R3 ;  /* 0x00000003000075a7 */ /* 0x0022a400080011ff */
[----:B--2---:R-:W-:Y:S05]  /*8b40*/  @!P0 NANOSLEEP.SYNCS 0x989680 ;  /* 0x009896800000895d */ /* 0x004fea0003900000 */
[----:B------:R-:W2:Y:S02]  /*8b50*/  @!P0 SYNCS.PHASECHK.TRANS64 P0, [R0+URZ], R3 ;  /* 0x00000003000085a7 */ /* 0x000ea400080010ff */
[----:B--2---:R-:W-:Y:S05]  /*8b60*/  @!P0 BRA `(.L_x_138) ;  /* 0xfffffffc00f08947 */ /* 0x004fea000383ffff */
[----:B------:R-:W-:Y:S05]  /*8b70*/  BRA `(.L_x_139) ;  /* 0xffffffa400007947 */ /* 0x000fea000383ffff */
.L_x_42:
[----:B------:R-:W-:-:S07]  /*8b80*/  MOV R0, UR5 ;  /* 0x0000000500007c02 */ /* 0x000fce0008000f00 */
.L_x_140:
[----:B-1----:R1:W2:Y:S02]  /*8b90*/  SYNCS.PHASECHK.TRANS64.TRYWAIT P0, [R0+URZ], R3 ;  /* 0x00000003000075a7 */ /* 0x0022a400080011ff */
[----:B--2---:R-:W-:Y:S05]  /*8ba0*/  @!P0 NANOSLEEP.SYNCS 0x989680 ;  /* 0x009896800000895d */ /* 0x004fea0003900000 */
[----:B------:R-:W2:Y:S02]  /*8bb0*/  @!P0 SYNCS.PHASECHK.TRANS64 P0, [R0+URZ], R3 ;  /* 0x00000003000085a7 */ /* 0x000ea400080010ff */
[----:B--2---:R-:W-:Y:S05]  /*8bc0*/  @!P0 BRA `(.L_x_140) ;  /* 0xfffffffc00f08947 */ /* 0x004fea000383ffff */
[----:B------:R-:W-:Y:S05]  /*8bd0*/  BRA `(.L_x_141) ;  /* 0xffffffa400107947 */ /* 0x000fea000383ffff */
.L_x_43:
[----:B------:R-:W-:-:S07]  /*8be0*/  MOV R0, UR5 ;  /* 0x0000000500007c02 */ /* 0x000fce0008000f00 */
.L_x_142:
[----:B-1----:R1:W2:Y:S02]  /*8bf0*/  SYNCS.PHASECHK.TRANS64.TRYWAIT P0, [R0+URZ], R3 ;  /* 0x00000003000075a7 */ /* 0x0022a400080011ff */
[----:B--2---:R-:W-:Y:S05]  /*8c00*/  @!P0 NANOSLEEP.SYNCS 0x989680 ;  /* 0x009896800000895d */ /* 0x004fea0003900000 */
[----:B------:R-:W2:Y:S02]  /*8c10*/  @!P0 SYNCS.PHASECHK.TRANS64 P0, [R0+URZ], R3 ;  /* 0x00000003000085a7 */ /* 0x000ea400080010ff */
[----:B--2---:R-:W-:Y:S05]  /*8c20*/  @!P0 BRA `(.L_x_142) ;  /* 0xfffffffc00f08947 */ /* 0x004fea000383ffff */
[----:B------:R-:W-:Y:S05]  /*8c30*/  BRA `(.L_x_143) ;  /* 0xffffffa400207947 */ /* 0x000fea000383ffff */
.L_x_44:
[----:B------:R-:W-:-:S07]  /*8c40*/  MOV R0, UR5 ;  /* 0x0000000500007c02 */ /* 0x000fce0008000f00 */
.L_x_144:
[----:B-1----:R1:W2:Y:S02]  /*8c50*/  SYNCS.PHASECHK.TRANS64.TRYWAIT P0, [R0+URZ], R3 ;  /* 0x00000003000075a7 */ /* 0x0022a400080011ff */
[----:B--2---:R-:W-:Y:S05]  /*8c60*/  @!P0 NANOSLEEP.SYNCS 0x989680 ;  /* 0x009896800000895d */ /* 0x004fea0003900000 */
[----:B------:R-:W2:Y:S02]  /*8c70*/  @!P0 SYNCS.PHASECHK.TRANS64 P0, [R0+URZ], R3 ;  /* 0x00000003000085a7 */ /* 0x000ea400080010ff */
[----:B--2---:R-:W-:Y:S05]  /*8c80*/  @!P0 BRA `(.L_x_144) ;  /* 0xfffffffc00f08947 */ /* 0x004fea000383ffff */
[----:B------:R-:W-:Y:S05]  /*8c90*/  BRA `(.L_x_145) ;  /* 0xffffffa400307947 */ /* 0x000fea000383ffff */
.L_x_45:
[----:B------:R-:W-:-:S07]  /*8ca0*/  MOV R0, UR5 ;  /* 0x0000000500007c02 */ /* 0x000fce0008000f00 */
.L_x_146:
[----:B-1----:R1:W2:Y:S02]  /*8cb0*/  SYNCS.PHASECHK.TRANS64.TRYWAIT P0, [R0+URZ], R3 ;  /* 0x00000003000075a7 */ /* 0x0022a400080011ff */
[----:B--2---:R-:W-:Y:S05]  /*8cc0*/  @!P0 NANOSLEEP.SYNCS 0x989680 ;  /* 0x009896800000895d */ /* 0x004fea0003900000 */
[----:B------:R-:W2:Y:S02]  /*8cd0*/  @!P0 SYNCS.PHASECHK.TRANS64 P0, [R0+URZ], R3 ;  /* 0x00000003000085a7 */ /* 0x000ea400080010ff */
[----:B--2---:R-:W-:Y:S05]  /*8ce0*/  @!P0 BRA `(.L_x_146) ;  /* 0xfffffffc00f08947 */ /* 0x004fea000383ffff */
[----:B------:R-:W-:Y:S05]  /*8cf0*/  BRA `(.L_x_147) ;  /* 0xffffffa400407947 */ /* 0x000fea000383ffff */
.L_x_46:
[----:B------:R-:W-:-:S07]  /*8d00*/  MOV R0, UR5 ;  /* 0x0000000500007c02 */ /* 0x000fce0008000f00 */
.L_x_148:
[----:B-1----:R1:W2:Y:S02]  /*8d10*/  SYNCS.PHASECHK.TRANS64.TRYWAIT P0, [R0+URZ], R3 ;  /* 0x00000003000075a7 */ /* 0x0022a400080011ff */
[----:B--2---:R-:W-:Y:S05]  /*8d20*/  @!P0 NANOSLEEP.SYNCS 0x989680 ;  /* 0x009896800000895d */ /* 0x004fea0003900000 */
[----:B------:R-:W2:Y:S02]  /*8d30*/  @!P0 SYNCS.PHASECHK.TRANS64 P0, [R0+URZ], R3 ;  /* 0x00000003000085a7 */ /* 0x000ea400080010ff */
[----:B--2---:R-:W-:Y:S05]  /*8d40*/  @!P0 BRA `(.L_x_148) ;  /* 0xfffffffc00f08947 */ /* 0x004fea000383ffff */
[----:B------:R-:W-:Y:S05]  /*8d50*/  BRA `(.L_x_149) ;  /* 0xffffffa400507947 */ /* 0x000fea000383ffff */
.L_x_47:
[----:B------:R-:W-:-:S07]  /*8d60*/  MOV R0, UR5 ;  /* 0x0000000500007c02 */ /* 0x000fce0008000f00 */
.L_x_150:
[----:B-1----:R1:W2:Y:S02]  /*8d70*/  SYNCS.PHASECHK.TRANS64.TRYWAIT P0, [R0+URZ], R3 ;  /* 0x00000003000075a7 */ /* 0x0022a400080011ff */
[----:B--2---:R-:W-:Y:S05]  /*8d80*/  @!P0 NANOSLEEP.SYNCS 0x989680 ;  /* 0x009896800000895d */ /* 0x004fea0003900000 */
[----:B------:R-:W2:Y:S02]  /*8d90*/  @!P0 SYNCS.PHASECHK.TRANS64 P0, [R0+URZ], R3 ;  /* 0x00000003000085a7 */ /* 0x000ea400080010ff */
[----:B--2---:R-:W-:Y:S05]  /*8da0*/  @!P0 BRA `(.L_x_150) ;  /* 0xfffffffc00f08947 */ /* 0x004fea000383ffff */
[----:B------:R-:W-:Y:S05]  /*8db0*/  BRA `(.L_x_151) ;  /* 0xffffffa400607947 */ /* 0x000fea000383ffff */
.L_x_48:
[----:B------:R-:W-:-:S07]  /*8dc0*/  MOV R0, UR5 ;  /* 0x0000000500007c02 */ /* 0x000fce0008000f00 */
.L_x_152:
[----:B-1----:R1:W2:Y:S02]  /*8dd0*/  SYNCS.PHASECHK.TRANS64.TRYWAIT P0, [R0+URZ], R3 ;  /* 0x00000003000075a7 */ /* 0x0022a400080011ff */
[----:B--2---:R-:W-:Y:S05]  /*8de0*/  @!P0 NANOSLEEP.SYNCS 0x989680 ;  /* 0x009896800000895d */ /* 0x004fea0003900000 */
[----:B------:R-:W2:Y:S02]  /*8df0*/  @!P0 SYNCS.PHASECHK.TRANS64 P0, [R0+URZ], R3 ;  /* 0x00000003000085a7 */ /* 0x000ea400080010ff */
[----:B--2---:R-:W-:Y:S05]  /*8e00*/  @!P0 BRA `(.L_x_152) ;  /* 0xfffffffc00f08947 */ /* 0x004fea000383ffff */
[----:B------:R-:W-:Y:S05]  /*8e10*/  BRA `(.L_x_153) ;  /* 0xffffffa400707947 */ /* 0x000fea000383ffff */
.L_x_51:
[----:B------:R-:W-:-:S07]  /*8e20*/  MOV R4, UR4 ;  /* 0x0000000400047c02 */ /* 0x000fce0008000f00 */
.L_x_154:
[----:B--2---:R2:W3:Y:S02]  /*8e30*/  SYNCS.PHASECHK.TRANS64.TRYWAIT P1, [R4+URZ+0x148], R7 ;  /* 0x00014807040075a7 */ /* 0x0044e400080211ff */
[----:B---3--:R-:W-:Y:S05]  /*8e40*/  @!P1 NANOSLEEP.SYNCS 0x989680 ;  /* 0x009896800000995d */ /* 0x008fea0003900000 */
[----:B------:R-:W3:Y:S02]  /*8e50*/  @!P1 SYNCS.PHASECHK.TRANS64 P1, [R4+URZ+0x148], R7 ;  /* 0x00014807040095a7 */ /* 0x000ee400080210ff */
[----:B---3--:R-:W-:Y:S05]  /*8e60*/  @!P1 BRA `(.L_x_154) ;  /* 0xfffffffc00f09947 */ /* 0x008fea000383ffff */
[----:B------:R-:W-:Y:S05]  /*8e70*/  BRA `(.L_x_155) ;  /* 0xffffffa400e07947 */ /* 0x000fea000383ffff */
.L_x_52:
[----:B--2---:R-:W-:-:S07]  /*8e80*/  MOV R4, UR4 ;  /* 0x0000000400047c02 */ /* 0x004fce0008000f00 */
.L_x_156:
[----:B--2---:R2:W3:Y:S02]  /*8e90*/  SYNCS.PHASECHK.TRANS64.TRYWAIT P1, [R4+URZ+0x140], R5 ;  /* 0x00014005040075a7 */ /* 0x0044e400080211ff */
[----:B---3--:R-:W-:Y:S05]  /*8ea0*/  @!P1 NANOSLEEP.SYNCS 0x989680 ;  /* 0x009896800000995d */ /* 0x008fea0003900000 */
[----:B------:R-:W3:Y:S02]  /*8eb0*/  @!P1 SYNCS.PHASECHK.TRANS64 P1, [R4+URZ+0x140], R5 ;  /* 0x00014005040095a7 */ /* 0x000ee400080210ff */
[----:B---3--:R-:W-:Y:S05]  /*8ec0*/  @!P1 BRA `(.L_x_156) ;  /* 0xfffffffc00f09947 */ /* 0x008fea000383ffff */
[----:B------:R-:W-:Y:S05]  /*8ed0*/  BRA `(.L_x_157) ;  /* 0xffffffa400e87947 */ /* 0x000fea000383ffff */
.L_x_60:
[----:B------:R-:W-:-:S07]  /*8ee0*/  MOV R0, UR18 ;  /* 0x0000001200007c02 */ /* 0x000fce0008000f00 */
.L_x_158:
[----:B-1----:R1:W2:Y:S02]  /*8ef0*/  SYNCS.PHASECHK.TRANS64.TRYWAIT P0, [R0+URZ+0x140], R5 ;  /* 0x00014005000075a7 */ /* 0x0022a400080011ff */
[----:B--2---:R-:W-:Y:S05]  /*8f00*/  @!P0 NANOSLEEP.SYNCS 0x989680 ;  /* 0x009896800000895d */ /* 0x004fea0003900000 */
[----:B------:R-:W2:Y:S02]  /*8f10*/  @!P0 SYNCS.PHASECHK.TRANS64 P0, [R0+URZ+0x140], R5 ;  /* 0x00014005000085a7 */ /* 0x000ea400080010ff */
[----:B--2---:R-:W-:Y:S05]  /*8f20*/  @!P0 BRA `(.L_x_158) ;  /* 0xfffffffc00f08947 */ /* 0x004fea000383ffff */
[----:B------:R-:W-:Y:S05]  /*8f30*/  BRA `(.L_x_159) ;  /* 0xffffffac00607947 */ /* 0x000fea000383ffff */
.L_x_61:
[----:B------:R-:W-:-:S07]  /*8f40*/  MOV R5, UR22 ;  /* 0x0000001600057c02 */ /* 0x000fce0008000f00 */
.L_x_160:
[----:B-1----:R1:W2:Y:S02]  /*8f50*/  SYNCS.PHASECHK.TRANS64.TRYWAIT P0, [R5+URZ+0x160], R0 ;  /* 0x00016000050075a7 */ /* 0x0022a400080011ff */
[----:B--2---:R-:W-:Y:S05]  /*8f60*/  @!P0 NANOSLEEP.SYNCS 0x989680 ;  /* 0x009896800000895d */ /* 0x004fea0003900000 */
[----:B------:R-:W2:Y:S02]  /*8f70*/  @!P0 SYNCS.PHASECHK.TRANS64 P0, [R5+URZ+0x160], R0 ;  /* 0x00016000050085a7 */ /* 0x000ea400080010ff */
[----:B--2---:R-:W-:Y:S05]  /*8f80*/  @!P0 BRA `(.L_x_160) ;  /* 0xfffffffc00f08947 */ /* 0x004fea000383ffff */
[----:B------:R-:W-:Y:S05]  /*8f90*/  BRA `(.L_x_161) ;  /* 0xffffffac007c7947 */ /* 0x000fea000383ffff */
.L_x_64:
[----:B-1----:R-:W-:Y:S07]  /*8fa0*/  MOV R0, UR16 ;  /* 0x0000001000007c02 */ /* 0x002fee0008000f00 */
.L_x_162:
[----:B-1----:R1:W2:Y:S02]  /*8fb0*/  SYNCS.PHASECHK.TRANS64.TRYWAIT P0, [R0+URZ], R5 ;  /* 0x00000005000075a7 */ /* 0x0022a400080011ff */
[----:B--2---:R-:W-:Y:S05]  /*8fc0*/  @!P0 NANOSLEEP.SYNCS 0x989680 ;  /* 0x009896800000895d */ /* 0x004fea0003900000 */
[----:B------:R-:W2:Y:S02]  /*8fd0*/  @!P0 SYNCS.PHASECHK.TRANS64 P0, [R0+URZ], R5 ;  /* 0x00000005000085a7 */ /* 0x000ea400080010ff */
[----:B--2---:R-:W-:Y:S05]  /*8fe0*/  @!P0 BRA `(.L_x_162) ;  /* 0xfffffffc00f08947 */ /* 0x004fea000383ffff */
[----:B------:R-:W-:Y:S05]  /*8ff0*/  BRA `(.L_x_63) ;  /* 0xffffffac00a07947 */ /* 0x000fea000383ffff */
.L_x_67:
[----:B------:R-:W-:-:S07]  /*9000*/  MOV R0, UR4 ;  /* 0x0000000400007c02 */ /* 0x000fce0008000f00 */
.L_x_163:
[----:B-1----:R1:W3:Y:S02]  /*9010*/  SYNCS.PHASECHK.TRANS64.TRYWAIT P0, [R0+URZ], R3 ;  /* 0x00000003000075a7 */ /* 0x0022e400080011ff */
[----:B---3--:R-:W-:Y:S05]  /*9020*/  @!P0 NANOSLEEP.SYNCS 0x989680 ;  /* 0x009896800000895d */ /* 0x008fea0003900000 */
[----:B------:R-:W3:Y:S02]  /*9030*/  @!P0 SYNCS.PHASECHK.TRANS64 P0, [R0+URZ], R3 ;  /* 0x00000003000085a7 */ /* 0x000ee400080010ff */
[----:B---3--:R-:W-:Y:S05]  /*9040*/  @!P0 BRA `(.L_x_163) ;  /* 0xfffffffc00f08947 */ /* 0x008fea000383ffff */
[----:B------:R-:W-:Y:S05]  /*9050*/  BRA `(.L_x_164) ;  /* 0xffffffb0006c7947 */ /* 0x000fea000383ffff */
.L_x_68:
[----:B------:R-:W-:-:S07]  /*9060*/  MOV R0, UR4 ;  /* 0x0000000400007c02 */ /* 0x000fce0008000f00 */
.L_x_165:
[----:B-1----:R1:W2:Y:S02]  /*9070*/  SYNCS.PHASECHK.TRANS64.TRYWAIT P0, [R0+URZ], R3 ;  /* 0x00000003000075a7 */ /* 0x0022a400080011ff */
[----:B--2---:R-:W-:Y:S05]  /*9080*/  @!P0 NANOSLEEP.SYNCS 0x989680 ;  /* 0x009896800000895d */ /* 0x004fea0003900000 */
[----:B------:R-:W2:Y:S02]  /*9090*/  @!P0 SYNCS.PHASECHK.TRANS64 P0, [R0+URZ], R3 ;  /* 0x00000003000085a7 */ /* 0x000ea400080010ff */
[----:B--2---:R-:W-:Y:S05]  /*90a0*/  @!P0 BRA `(.L_x_165) ;  /* 0xfffffffc00f08947 */ /* 0x004fea000383ffff */
[----:B------:R-:W-:Y:S05]  /*90b0*/  BRA `(.L_x_166) ;  /* 0xffffffb000787947 */ /* 0x000fea000383ffff */
.L_x_73:
[----:B------:R-:W-:Y:S07]  /*90c0*/  MOV R0, UR24 ;  /* 0x0000001800007c02 */ /* 0x000fee0008000f00 */
.L_x_167:
[----:B--2---:R2:W4:Y:S02]  /*90d0*/  SYNCS.PHASECHK.TRANS64.TRYWAIT P0, [R0+URZ+0x140], R5 ;  /* 0x00014005000075a7 */ /* 0x00452400080011ff */
[----:B----4-:R-:W-:Y:S05]  /*90e0*/  @!P0 NANOSLEEP.SYNCS 0x989680 ;  /* 0x009896800000895d */ /* 0x010fea0003900000 */
[----:B------:R-:W4:Y:S02]  /*90f0*/  @!P0 SYNCS.PHASECHK.TRANS64 P0, [R0+URZ+0x140], R5 ;  /* 0x00014005000085a7 */ /* 0x000f2400080010ff */
[----:B----4-:R-:W-:Y:S05]  /*9100*/  @!P0 BRA `(.L_x_167) ;  /* 0xfffffffc00f08947 */ /* 0x010fea000383ffff */
[----:B------:R-:W-:Y:S05]  /*9110*/  BRA `(.L_x_168) ;  /* 0xffffffb400b47947 */ /* 0x000fea000383ffff */
.L_x_76:
[----:B------:R-:W-:Y:S07]  /*9120*/  MOV R0, UR24 ;  /* 0x0000001800007c02 */ /* 0x000fee0008000f00 */
.L_x_169:
[----:B--2---:R2:W4:Y:S02]  /*9130*/  SYNCS.PHASECHK.TRANS64.TRYWAIT P3, [R0+URZ+0x138], R15 ;  /* 0x0001380f000075a7 */ /* 0x00452400080611ff */
[----:B----4-:R-:W-:Y:S05]  /*9140*/  @!P3 NANOSLEEP.SYNCS 0x989680 ;  /* 0x009896800000b95d */ /* 0x010fea0003900000 */
[----:B------:R-:W4:Y:S02]  /*9150*/  @!P3 SYNCS.PHASECHK.TRANS64 P3, [R0+URZ+0x138], R15 ;  /* 0x0001380f0000b5a7 */ /* 0x000f2400080610ff */
[----:B----4-:R-:W-:Y:S05]  /*9160*/  @!P3 BRA `(.L_x_169) ;  /* 0xfffffffc00f0b947 */ /* 0x010fea000383ffff */
[----:B------:R-:W-:Y:S05]  /*9170*/  BRA `(.L_x_75) ;  /* 0xffffffbc00107947 */ /* 0x000fea000383ffff */
.L_x_79:
[----:B------:R-:W-:Y:S07]  /*9180*/  MOV R8, UR7 ;  /* 0x0000000700087c02 */ /* 0x000fee0008000f00 */
.L_x_170:
[----:B-1----:R1:W2:Y:S02]  /*9190*/  SYNCS.PHASECHK.TRANS64.TRYWAIT P1, [R8+URZ+0x118], R15 ;  /* 0x0001180f080075a7 */ /* 0x0022a400080211ff */
[----:B--2---:R-:W-:Y:S05]  /*91a0*/  @!P1 NANOSLEEP.SYNCS 0x989680 ;  /* 0x009896800000995d */ /* 0x004fea0003900000 */
[----:B------:R-:W2:Y:S02]  /*91b0*/  @!P1 SYNCS.PHASECHK.TRANS64 P1, [R8+URZ+0x118], R15 ;  /* 0x0001180f080095a7 */ /* 0x000ea400080210ff */
[----:B--2---:R-:W-:Y:S05]  /*91c0*/  @!P1 BRA `(.L_x_170) ;  /* 0xfffffffc00f09947 */ /* 0x004fea000383ffff */
[----:B------:R-:W-:Y:S05]  /*91d0*/  BRA `(.L_x_171) ;  /* 0xffffffbc00c47947 */ /* 0x000fea000383ffff */
.L_x_80:
[----:B------:R-:W-:Y:S07]  /*91e0*/  MOV R5, UR4 ;  /* 0x0000000400057c02 */ /* 0x000fee0008000f00 */
.L_x_172:
[----:B-1----:R1:W2:Y:S02]  /*91f0*/  SYNCS.PHASECHK.TRANS64.TRYWAIT P0, [R5+URZ+0x118], R14 ;  /* 0x0001180e050075a7 */ /* 0x0022a400080011ff */
[----:B--2---:R-:W-:Y:S05]  /*9200*/  @!P0 NANOSLEEP.SYNCS 0x989680 ;  /* 0x009896800000895d */ /* 0x004fea0003900000 */
[----:B------:R-:W2:Y:S02]  /*9210*/  @!P0 SYNCS.PHASECHK.TRANS64 P0, [R5+URZ+0x118], R14 ;  /* 0x0001180e050085a7 */ /* 0x000ea400080010ff */
[----:B--2---:R-:W-:Y:S05]  /*9220*/  @!P0 BRA `(.L_x_172) ;  /* 0xfffffffc00f08947 */ /* 0x004fea000383ffff */
[----:B------:R-:W-:Y:S05]  /*9230*/  BRA `(.L_x_173) ;  /* 0xffffffc000307947 */ /* 0x000fea000383ffff */
.L_x_82:
[----:B------:R-:W-:-:S07]  /*9240*/  MOV R0, UR4 ;  /* 0x0000000400007c02 */ /* 0x000fce0008000f00 */
.L_x_174:
[----:B-1----:R1:W4:Y:S02]  /*9250*/  SYNCS.PHASECHK.TRANS64.TRYWAIT P0, [R0+URZ], R3 ;  /* 0x00000003000075a7 */ /* 0x00232400080011ff */
[----:B----4-:R-:W-:Y:S05]  /*9260*/  @!P0 NANOSLEEP.SYNCS 0x989680 ;  /* 0x009896800000895d */ /* 0x010fea0003900000 */
[----:B------:R-:W4:Y:S02]  /*9270*/  @!P0 SYNCS.PHASECHK.TRANS64 P0, [R0+URZ], R3 ;  /* 0x00000003000085a7 */ /* 0x000f2400080010ff */
[----:B----4-:R-:W-:Y:S05]  /*9280*/  @!P0 BRA `(.L_x_174) ;  /* 0xfffffffc00f08947 */ /* 0x010fea000383ffff */
[----:B------:R-:W-:Y:S05]  /*9290*/  BRA `(.L_x_175) ;  /* 0xffffffc000b87947 */ /* 0x000fea000383ffff */
.L_x_83:
[----:B-1----:R1:W4:Y:S02]  /*92a0*/  SYNCS.PHASECHK.TRANS64.TRYWAIT P0, [R2+URZ], R3 ;  /* 0x00000003020075a7 */ /* 0x00232400080011ff */
[----:B----4-:R-:W-:Y:S05]  /*92b0*/  @!P0 NANOSLEEP.SYNCS 0x989680 ;  /* 0x009896800000895d */ /* 0x010fea0003900000 */
[----:B------:R-:W4:Y:S02]  /*92c0*/  @!P0 SYNCS.PHASECHK.TRANS64 P0, [R2+URZ], R3 ;  /* 0x00000003020085a7 */ /* 0x000f2400080010ff */
[----:B----4-:R-:W-:Y:S05]  /*92d0*/  @!P0 BRA `(.L_x_83) ;  /* 0xfffffffc00f08947 */ /* 0x010fea000383ffff */
[----:B------:R-:W-:Y:S05]  /*92e0*/  BRA `(.L_x_176) ;  /* 0xffffffc000e47947 */ /* 0x000fea000383ffff */
.L_x_85:
[----:B------:R-:W-:Y:S07]  /*92f0*/  MOV R0, UR49 ;  /* 0x0000003100007c02 */ /* 0x000fee0008000f00 */
.L_x_177:
[----:B-1----:R1:W2:Y:S02]  /*9300*/  SYNCS.PHASECHK.TRANS64.TRYWAIT P0, [R0+URZ+0x140], R3 ;  /* 0x00014003000075a7 */ /* 0x0022a400080011ff */
[----:B--2---:R-:W-:Y:S05]  /*9310*/  @!P0 NANOSLEEP.SYNCS 0x989680 ;  /* 0x009896800000895d */ /* 0x004fea0003900000 */
[----:B------:R-:W2:Y:S02]  /*9320*/  @!P0 SYNCS.PHASECHK.TRANS64 P0, [R0+URZ+0x140], R3 ;  /* 0x00014003000085a7 */ /* 0x000ea400080010ff */
[----:B--2---:R-:W-:Y:S05]  /*9330*/  @!P0 BRA `(.L_x_177) ;  /* 0xfffffffc00f08947 */ /* 0x004fea000383ffff */
[----:B------:R-:W-:Y:S05]  /*9340*/  BRA `(.L_x_178) ;  /* 0xffffffc400c87947 */ /* 0x000fea000383ffff */
.L_x_95:
[----:B-1----:R1:W2:Y:S02]  /*9350*/  SYNCS.PHASECHK.TRANS64.TRYWAIT P1, [R0+URZ+0x100], R5 ;  /* 0x00010005000075a7 */ /* 0x0022a400080211ff */
[----:B--2---:R-:W-:Y:S05]  /*9360*/  @!P1 NANOSLEEP.SYNCS 0x989680 ;  /* 0x009896800000995d */ /* 0x004fea0003900000 */
[----:B------:R-:W2:Y:S02]  /*9370*/  @!P1 SYNCS.PHASECHK.TRANS64 P1, [R0+URZ+0x100], R5 ;  /* 0x00010005000095a7 */ /* 0x000ea400080210ff */
[----:B--2---:R-:W-:Y:S05]  /*9380*/  @!P1 BRA `(.L_x_95) ;  /* 0xfffffffc00f09947 */ /* 0x004fea000383ffff */
[----:B------:R-:W-:Y:S05]  /*9390*/  BRA `(.L_x_94) ;  /* 0xffffffd400a87947 */ /* 0x000fea000383ffff */
.L_x_97:
[----:B-1----:R1:W3:Y:S02]  /*93a0*/  SYNCS.PHASECHK.TRANS64.TRYWAIT P0, [R102+URZ+0x150], R3 ;  /* 0x00015003660075a7 */ /* 0x0022e400080011ff */
[----:B---3--:R-:W-:Y:S05]  /*93b0*/  @!P0 NANOSLEEP.SYNCS 0x989680 ;  /* 0x009896800000895d */ /* 0x008fea0003900000 */
[----:B------:R-:W3:Y:S02]  /*93c0*/  @!P0 SYNCS.PHASECHK.TRANS64 P0, [R102+URZ+0x150], R3 ;  /* 0x00015003660085a7 */ /* 0x000ee400080010ff */
[----:B---3--:R-:W-:Y:S05]  /*93d0*/  @!P0 BRA `(.L_x_97) ;  /* 0xfffffffc00f08947 */ /* 0x008fea000383ffff */
[----:B------:R-:W-:Y:S05]  /*93e0*/  BRA `(.L_x_96) ;  /* 0xffffffd400e07947 */ /* 0x000fea000383ffff */
.L_x_108:
[----:B--2---:R2:W3:Y:S02]  /*93f0*/  SYNCS.PHASECHK.TRANS64.TRYWAIT P0, [R3+URZ+0x100], R4 ;  /* 0x00010004030075a7 */ /* 0x0044e400080011ff */
[----:B---3--:R-:W-:Y:S05]  /*9400*/  @!P0 NANOSLEEP.SYNCS 0x989680 ;  /* 0x009896800000895d */ /* 0x008fea0003900000 */
[----:B------:R-:W3:Y:S02]  /*9410*/  @!P0 SYNCS.PHASECHK.TRANS64 P0, [R3+URZ+0x100], R4 ;  /* 0x00010004030085a7 */ /* 0x000ee400080010ff */
[----:B---3--:R-:W-:Y:S05]  /*9420*/  @!P0 BRA `(.L_x_108) ;  /* 0xfffffffc00f08947 */ /* 0x008fea000383ffff */
[----:B------:R-:W-:Y:S05]  /*9430*/  BRA `(.L_x_107) ;  /* 0xffffffe000e47947 */ /* 0x000fea000383ffff */
        .weak           $__internal_0_$__cuda_sm10x_tcgen05_guardrail_trap_col_being_dealloced_not_returned_by_alloc
        .type           $__internal_0_$__cuda_sm10x_tcgen05_guardrail_trap_col_being_dealloced_not_returned_by_alloc,@function
        .size           $__internal_0_$__cuda_sm10x_tcgen05_guardrail_trap_col_being_dealloced_not_returned_by_alloc,($__internal_1_$__cuda_sm10x_tcgen05_guardrail_trap_phase_invalid_during_alloc - $__internal_0_$__cuda_sm10x_tcgen05_guardrail_trap_col_being_dealloced_not_returned_by_alloc)
$__internal_0_$__cuda_sm10x_tcgen05_guardrail_trap_col_being_dealloced_not_returned_by_alloc:
[----:B------:R-:W-:Y:S05]  /*9440*/  BPT.TRAP 0x1 ;  /* 0x000000040000795c */ /* 0x000fea0000300000 */
[----:B------:R-:W-:-:S04]  /*9450*/  MOV R3, 0x0 ;  /* 0x0000000000037802 */ /* 0x000fc80000000f00 */
[----:B------:R-:W-:Y:S05]  /*9460*/  RET.REL.NODEC R2 `(_ZN7cutlass13device_kernelINS_4conv6kernel13ConvUniversalINS1_16ConvProblemShapeILNS1_8OperatorE1ELi3EEENS1_10collective14CollectiveConvINS1_47MainloopSm100TmaUmmaWarpSpecializedImplicitGemmILS5_1ELi16ELi3ELi1ELi2EN4cute5tupleIJNSA_1CILi1EEESD_SD_EEEEENSB_IJNSC_ILi128EEENSC_ILi64EEENSB_IJNSC_ILi32EEEEEEEEENS_10bfloat16_tESL_NSA_8TiledMMAINSA_8MMA_AtomIJNSA_20SM100_MMA_F16BF16_SSISL_SL_fLi128ELi64ELNSA_4UMMA5MajorE0ELSQ_1ELNSP_7ScaleInE0ELSR_0EEEEEENSA_6LayoutISE_NSB_IJNSC_ILi0EEESV_SV_EEEEENSB_IJNSA_10UnderscoreESY_SY_EEEEENS7_6detail27Sm100ImplicitGemmTileTraitsINSA_20SM90_TMA_LOAD_IM2COLENSA_14ComposedLayoutINSA_7SwizzleILi2ELi4ELi3EEENSA_18smem_ptr_flag_bitsILi16EEENSU_INSB_IJNSC_ILi8EEESI_EEENSB_IJSI_SD_EEEEEEEvEENS12_INSA_13SM90_TMA_LOADENS14_INS15_ILi3ELi4ELi3EEES18_NSU_INSB_IJSH_S19_EEENSB_IJSD_SH_EEEEEEEvEEEENS_8epilogue10collective18CollectiveEpilogueINS1N_23Sm100TmaWarpSpecializedILi3ELi2ELi32ELb1ELb0EEEJSK_NSB_IJNSU_ISG_SD_EENSU_ISI_SD_EEEEESL_NSB_IJNSB_IJllllEEESD_SV_EEESL_S1W_NS1N_6fusion15FusionCallbacksIS1R_NS1X_17LinearCombinationISL_fSL_fLNS_15FloatRoundStyleE2EEESK_S1U_JEEENSA_5SM1004TMEM4LOAD26SM100_TMEM_LOAD_32dp32b32xES13_S1D_NSA_39AutoVectorizingCopyWithAssumedAlignmentILi128EEENSA_21SM90_TMA_STORE_IM2COLES1D_S28_S28_EEEvvEEEEvNT_6ParamsE) ;  /* 0xffffff6802e47950 */ /* 0x000fea0003c3ffff */
        .weak           $__internal_1_$__cuda_sm10x_tcgen05_guardrail_trap_phase_invalid_during_alloc
        .type           $__internal_1_$__cuda_sm10x_tcgen05_guardrail_trap_phase_invalid_during_alloc,@function
        .size           $__internal_1_$__cuda_sm10x_tcgen05_guardrail_trap_phase_invalid_during_alloc,($__internal_2_$__cuda_sm10x_tcgen05_guardrail_trap_unallocated_columns_being_dealloced - $__internal_1_$__cuda_sm10x_tcgen05_guardrail_trap_phase_invalid_during_alloc)
$__internal_1_$__cuda_sm10x_tcgen05_guardrail_trap_phase_invalid_during_alloc:
[----:B------:R-:W-:Y:S05]  /*9470*/  BPT.TRAP 0x1 ;  /* 0x000000040000795c */ /* 0x000fea0000300000 */
[----:B------:R-:W-:-:S04]  /*9480*/  HFMA2 R3, -RZ, RZ, 0, 0 ;  /* 0x00000000ff037431 */ /* 0x000fc800000001ff */
[----:B------:R-:W-:Y:S05]  /*9490*/  RET.REL.NODEC R2 `(_ZN7cutlass13device_kernelINS_4conv6kernel13ConvUniversalINS1_16ConvProblemShapeILNS1_8OperatorE1ELi3EEENS1_10collective14CollectiveConvINS1_47MainloopSm100TmaUmmaWarpSpecializedImplicitGemmILS5_1ELi16ELi3ELi1ELi2EN4cute5tupleIJNSA_1CILi1EEESD_SD_EEEEENSB_IJNSC_ILi128EEENSC_ILi64EEENSB_IJNSC_ILi32EEEEEEEEENS_10bfloat16_tESL_NSA_8TiledMMAINSA_8MMA_AtomIJNSA_20SM100_MMA_F16BF16_SSISL_SL_fLi128ELi64ELNSA_4UMMA5MajorE0ELSQ_1ELNSP_7ScaleInE0ELSR_0EEEEEENSA_6LayoutISE_NSB_IJNSC_ILi0EEESV_SV_EEEEENSB_IJNSA_10UnderscoreESY_SY_EEEEENS7_6detail27Sm100ImplicitGemmTileTraitsINSA_20SM90_TMA_LOAD_IM2COLENSA_14ComposedLayoutINSA_7SwizzleILi2ELi4ELi3EEENSA_18smem_ptr_flag_bitsILi16EEENSU_INSB_IJNSC_ILi8EEESI_EEENSB_IJSI_SD_EEEEEEEvEENS12_INSA_13SM90_TMA_LOADENS14_INS15_ILi3ELi4ELi3EEES18_NSU_INSB_IJSH_S19_EEENSB_IJSD_SH_EEEEEEEvEEEENS_8epilogue10collective18CollectiveEpilogueINS1N_23Sm100TmaWarpSpecializedILi3ELi2ELi32ELb1ELb0EEEJSK_NSB_IJNSU_ISG_SD_EENSU_ISI_SD_EEEEESL_NSB_IJNSB_IJllllEEESD_SV_EEESL_S1W_NS1N_6fusion15FusionCallbacksIS1R_NS1X_17LinearCombinationISL_fSL_fLNS_15FloatRoundStyleE2EEESK_S1U_JEEENSA_5SM1004TMEM4LOAD26SM100_TMEM_LOAD_32dp32b32xES13_S1D_NSA_39AutoVectorizingCopyWithAssumedAlignmentILi128EEENSA_21SM90_TMA_STORE_IM2COLES1D_S28_S28_EEEvvEEEEvNT_6ParamsE) ;  /* 0xffffff6802d87950 */ /* 0x000fea0003c3ffff */
        .weak           $__internal_2_$__cuda_sm10x_tcgen05_guardrail_trap_unallocated_columns_being_dealloced
        .type           $__internal_2_$__cuda_sm10x_tcgen05_guardrail_trap_unallocated_columns_being_dealloced,@function
        .size           $__internal_2_$__cuda_sm10x_tcgen05_guardrail_trap_unallocated_columns_being_dealloced,(.L_x_180 - $__internal_2_$__cuda_sm10x_tcgen05_guardrail_trap_unallocated_columns_being_dealloced)
$__internal_2_$__cuda_sm10x_tcgen05_guardrail_trap_unallocated_columns_being_dealloced:
[----:B------:R-:W-:Y:S05]  /*94a0*/  BPT.TRAP 0x1 ;  /* 0x000000040000795c */ /* 0x000fea0000300000 */
[----:B------:R-:W-:-:S04]  /*94b0*/  MOV R3, 0x0 ;  /* 0x0000000000037802 */ /* 0x000fc80000000f00 */
[----:B------:R-:W-:Y:S05]  /*94c0*/  RET.REL.NODEC R2 `(_ZN7cutlass13device_kernelINS_4conv6kernel13ConvUniversalINS1_16ConvProblemShapeILNS1_8OperatorE1ELi3EEENS1_10collective14CollectiveConvINS1_47MainloopSm100TmaUmmaWarpSpecializedImplicitGemmILS5_1ELi16ELi3ELi1ELi2EN4cute5tupleIJNSA_1CILi1EEESD_SD_EEEEENSB_IJNSC_ILi128EEENSC_ILi64EEENSB_IJNSC_ILi32EEEEEEEEENS_10bfloat16_tESL_NSA_8TiledMMAINSA_8MMA_AtomIJNSA_20SM100_MMA_F16BF16_SSISL_SL_fLi128ELi64ELNSA_4UMMA5MajorE0ELSQ_1ELNSP_7ScaleInE0ELSR_0EEEEEENSA_6LayoutISE_NSB_IJNSC_ILi0EEESV_SV_EEEEENSB_IJNSA_10UnderscoreESY_SY_EEEEENS7_6detail27Sm100ImplicitGemmTileTraitsINSA_20SM90_TMA_LOAD_IM2COLENSA_14ComposedLayoutINSA_7SwizzleILi2ELi4ELi3EEENSA_18smem_ptr_flag_bitsILi16EEENSU_INSB_IJNSC_ILi8EEESI_EEENSB_IJSI_SD_EEEEEEEvEENS12_INSA_13SM90_TMA_LOADENS14_INS15_ILi3ELi4ELi3EEES18_NSU_INSB_IJSH_S19_EEENSB_IJSD_SH_EEEEEEEvEEEENS_8epilogue10collective18CollectiveEpilogueINS1N_23Sm100TmaWarpSpecializedILi3ELi2ELi32ELb1ELb0EEEJSK_NSB_IJNSU_ISG_SD_EENSU_ISI_SD_EEEEESL_NSB_IJNSB_IJllllEEESD_SV_EEESL_S1W_NS1N_6fusion15FusionCallbacksIS1R_NS1X_17LinearCombinationISL_fSL_fLNS_15FloatRoundStyleE2EEESK_S1U_JEEENSA_5SM1004TMEM4LOAD26SM100_TMEM_LOAD_32dp32b32xES13_S1D_NSA_39AutoVectorizingCopyWithAssumedAlignmentILi128EEENSA_21SM90_TMA_STORE_IM2COLES1D_S28_S28_EEEvvEEEEvNT_6ParamsE) ;  /* 0xffffff6802cc7950 */ /* 0x000fea0003c3ffff */
.L_x_179:
[----:B------:R-:W-:-:S00]  /*94d0*/  BRA `(.L_x_179) ;  /* 0xfffffffc00fc7947 */ /* 0x000fc0000383ffff */
[----:B------:R-:W-:-:S00]  /*94e0*/  NOP ;  /* 0x0000000000007918 */ /* 0x000fc00000000000 */
        /* <DEDUP_REMOVED lines=9> */
.L_x_180:


//--------------------- .nv.global.init           --------------------------
	.section	.nv.global.init,"aw",@progbits
.nv.global.init:
	.type		$str$29,@object
	.size		$str$29,($str$30 - $str$29)
$str$29:
        /*0000*/ 	.byte	0x28, 0x61, 0x64, 0x64, 0x72, 0x65, 0x73, 0x73, 0x20, 0x26, 0x20, 0x6d, 0x61, 0x73, 0x6b, 0x29
        /*0010*/ 	.byte	0x20, 0x3d, 0x3d, 0x20, 0x30, 0x00
	.type		$str$30,@object
	.size		$str$30,($str$28 - $str$30)
$str$30:
        /*0016*/ 	.byte	0x2f, 0x74, 0x6d, 0x70, 0x2f, 0x63, 0x75, 0x74, 0x6c, 0x61, 0x73, 0x73, 0x5f, 0x73, 0x77, 0x65
        /*0026*/ 	.byte	0x65, 0x70, 0x5f, 0x73, 0x72, 0x63, 0x2f, 0x69, 0x6e, 0x63, 0x6c, 0x75, 0x64, 0x65, 0x2f, 0x63
        /*0036*/ 	.byte	0x75, 0x74, 0x65, 0x2f, 0x70, 0x6f, 0x69, 0x6e, 0x74, 0x65, 0x72, 0x5f, 0x66, 0x6c, 0x61, 0x67
        /*0046*/ 	.byte	0x67, 0x65, 0x64, 0x2e, 0x68, 0x70, 0x70, 0x00
	.type		$str$28,@object
	.size		$str$28,($str$27 - $str$28)
$str$28:
        /*004e*/ 	.byte	0x2f, 0x74, 0x6d, 0x70, 0x2f, 0x63, 0x75, 0x74, 0x6c, 0x61, 0x73, 0x73, 0x5f, 0x73, 0x77, 0x65
        /*005e*/ 	.byte	0x65, 0x70, 0x5f, 0x73, 0x72, 0x63, 0x2f, 0x69, 0x6e, 0x63, 0x6c, 0x75, 0x64, 0x65, 0x2f, 0x63
        /*006e*/ 	.byte	0x75, 0x74, 0x65, 0x2f, 0x61, 0x74, 0x6f, 0x6d, 0x2f, 0x63, 0x6f, 0x70, 0x79, 0x5f, 0x74, 0x72
        /*007e*/ 	.byte	0x61, 0x69, 0x74, 0x73, 0x5f, 0x73, 0x6d, 0x31, 0x30, 0x30, 0x2e, 0x68, 0x70, 0x70, 0x00
	.type		$str$27,@object
	.size		$str$27,(__unnamed_1 - $str$27)
$str$27:
        /*008d*/ 	.byte	0x28, 0x28, 0x75, 0x69, 0x6e, 0x74, 0x33, 0x32, 0x5f, 0x74, 0x28, 0x74, 0x68, 0x72, 0x65, 0x61
        /*009d*/ 	.byte	0x64, 0x49, 0x64, 0x78, 0x2e, 0x78, 0x29, 0x20, 0x2f, 0x20, 0x33, 0x32, 0x29, 0x20, 0x25, 0x20
        /*00ad*/ 	.byte	0x34, 0x29, 0x20, 0x3d, 0x3d, 0x20, 0x28, 0x28, 0x28, 0x74, 0x6d, 0x65, 0x6d, 0x5f, 0x61, 0x64
        /*00bd*/ 	.byte	0x64, 0x72, 0x20, 0x3e, 0x3e, 0x20, 0x31, 0x36, 0x29, 0x20, 0x2f, 0x20, 0x33, 0x32, 0x29, 0x20
        /*00cd*/ 	.byte	0x25, 0x20, 0x34, 0x29, 0x00
	.type		__unnamed_1,@object
	.size		__unnamed_1,(__unnamed_2 - __unnamed_1)
__unnamed_1:
        /*00d2*/ 	.byte	0x61, 0x75, 0x74, 0x6f, 0x20, 0x63, 0x75, 0x74, 0x65, 0x3a, 0x3a, 0x61, 0x73, 0x5f, 0x70, 0x6f
        /* <DEDUP_REMOVED lines=24> */
        /*0262*/ 	.byte	0x34, 0x30, 0x39, 0x36, 0x3e, 0x3e, 0x3e, 0x3e, 0x5d, 0x00
	.type		__unnamed_2,@object
	.size		__unnamed_2,(.L_2 - __unnamed_2)
__unnamed_2:
        /* <DEDUP_REMOVED lines=42> */
        /*050c*/ 	.byte	0x3e, 0x3e, 0x5d, 0x00
.L_2:


//--------------------- .nv.shared._ZN7cutlass13device_kernelINS_4conv6kernel13ConvUniversalINS1_16ConvProblemShapeILNS1_8OperatorE1ELi3EEENS1_10collective14CollectiveConvINS1_47MainloopSm100TmaUmmaWarpSpecializedImplicitGemmILS5_1ELi16ELi3ELi1ELi2EN4cute5tupleIJNSA_1CILi1EEESD_SD_EEEEENSB_IJNSC_ILi128EEENSC_ILi64EEENSB_IJNSC_ILi32EEEEEEEEENS_10bfloat16_tESL_NSA_8TiledMMAINSA_8MMA_AtomIJNSA_20SM100_MMA_F16BF16_SSISL_SL_fLi128ELi64ELNSA_4UMMA5MajorE0ELSQ_1ELNSP_7ScaleInE0ELSR_0EEEEEENSA_6LayoutISE_NSB_IJNSC_ILi0EEESV_SV_EEEEENSB_IJNSA_10UnderscoreESY_SY_EEEEENS7_6detail27Sm100ImplicitGemmTileTraitsINSA_20SM90_TMA_LOAD_IM2COLENSA_14ComposedLayoutINSA_7SwizzleILi2ELi4ELi3EEENSA_18smem_ptr_flag_bitsILi16EEENSU_INSB_IJNSC_ILi8EEESI_EEENSB_IJSI_SD_EEEEEEEvEENS12_INSA_13SM90_TMA_LOADENS14_INS15_ILi3ELi4ELi3EEES18_NSU_INSB_IJSH_S19_EEENSB_IJSD_SH_EEEEEEEvEEEENS_8epilogue10collective18CollectiveEpilogueINS1N_23Sm100TmaWarpSpecializedILi3ELi2ELi32ELb1ELb0EEEJSK_NSB_IJNSU_ISG_SD_EENSU_ISI_SD_EEEEESL_NSB_IJNSB_IJllllEEESD_SV_EEESL_S1W_NS1N_6fusion15FusionCallbacksIS1R_NS1X_17LinearCombinationISL_fSL_fLNS_15FloatRoundStyleE2EEESK_S1U_JEEENSA_5SM1004TMEM4LOAD26SM100_TMEM_LOAD_32dp32b32xES13_S1D_NSA_39AutoVectorizingCopyWithAssumedAlignmentILi128EEENSA_21SM90_TMA_STORE_IM2COLES1D_S28_S28_EEEvvEEEEvNT_6ParamsE --------------------------
	.section	.nv.shared._ZN7cutlass13device_kernelINS_4conv6kernel13ConvUniversalINS1_16ConvProblemShapeILNS1_8OperatorE1ELi3EEENS1_10collective14CollectiveConvINS1_47MainloopSm100TmaUmmaWarpSpecializedImplicitGemmILS5_1ELi16ELi3ELi1ELi2EN4cute5tupleIJNSA_1CILi1EEESD_SD_EEEEENSB_IJNSC_ILi128EEENSC_ILi64EEENSB_IJNSC_ILi32EEEEEEEEENS_10bfloat16_tESL_NSA_8TiledMMAINSA_8MMA_AtomIJNSA_20SM100_MMA_F16BF16_SSISL_SL_fLi128ELi64ELNSA_4UMMA5MajorE0ELSQ_1ELNSP_7ScaleInE0ELSR_0EEEEEENSA_6LayoutISE_NSB_IJNSC_ILi0EEESV_SV_EEEEENSB_IJNSA_10UnderscoreESY_SY_EEEEENS7_6detail27Sm100ImplicitGemmTileTraitsINSA_20SM90_TMA_LOAD_IM2COLENSA_14ComposedLayoutINSA_7SwizzleILi2ELi4ELi3EEENSA_18smem_ptr_flag_bitsILi16EEENSU_INSB_IJNSC_ILi8EEESI_EEENSB_IJSI_SD_EEEEEEEvEENS12_INSA_13SM90_TMA_LOADENS14_INS15_ILi3ELi4ELi3EEES18_NSU_INSB_IJSH_S19_EEENSB_IJSD_SH_EEEEEEEvEEEENS_8epilogue10collective18CollectiveEpilogueINS1N_23Sm100TmaWarpSpecializedILi3ELi2ELi32ELb1ELb0EEEJSK_NSB_IJNSU_ISG_SD_EENSU_ISI_SD_EEEEESL_NSB_IJNSB_IJllllEEESD_SV_EEESL_S1W_NS1N_6fusion15FusionCallbacksIS1R_NS1X_17LinearCombinationISL_fSL_fLNS_15FloatRoundStyleE2EEESK_S1U_JEEENSA_5SM1004TMEM4LOAD26SM100_TMEM_LOAD_32dp32b32xES13_S1D_NSA_39AutoVectorizingCopyWithAssumedAlignmentILi128EEENSA_21SM90_TMA_STORE_IM2COLES1D_S28_S28_EEEvvEEEEvNT_6ParamsE,"aw",@nobits
	.sectionflags	@""
	.align	16
	.zero		1024


//--------------------- .nv.shared.reserved.0     --------------------------
	.section	.nv.shared.reserved.0,"aw",@nobits
	.weak		__nv_reservedSMEM_offset_0_alias
	.size		__nv_reservedSMEM_offset_0_alias, 0, 64
	.other		__nv_reservedSMEM_offset_0_alias,@"STO_CUDA_RESERVED_SHARED STV_DEFAULT"
__nv_reservedSMEM_offset_0_alias:
	.zero		0
.nv.shared.reserved.0:
	.zero		64
	.weak		__nv_reservedSMEM_tcgen05_partition
	.type		__nv_reservedSMEM_tcgen05_partition,@object
	.size		__nv_reservedSMEM_tcgen05_partition,(.L_0 - __nv_reservedSMEM_tcgen05_partition)
__nv_reservedSMEM_tcgen05_partition:
	.zero		32
.L_0:


//--------------------- .nv.global                --------------------------
	.section	.nv.global,"aw",@nobits
.nv.global:
	.type		_ZN39_INTERNAL_72746b22_4_k_cu_98b65fcf_27224cute1_E,@object
	.size		_ZN39_INTERNAL_72746b22_4_k_cu_98b65fcf_27224cute1_E,(_ZN39_INTERNAL_72746b22_4_k_cu_98b65fcf_27224cuda3std3__45__cpo6cbeginE - _ZN39_INTERNAL_72746b22_4_k_cu_98b65fcf_27224cute1_E)
_ZN39_INTERNAL_72746b22_4_k_cu_98b65fcf_27224cute1_E:
	.zero		1
	.type		_ZN39_INTERNAL_72746b22_4_k_cu_98b65fcf_27224cuda3std3__45__cpo6cbeginE,@object
	.size		_ZN39_INTERNAL_72746b22_4_k_cu_98b65fcf_27224cuda3std3__45__cpo6cbeginE,(_ZN39_INTERNAL_72746b22_4_k_cu_98b65fcf_27224cuda3std3__48in_placeE - _ZN39_INTERNAL_72746b22_4_k_cu_98b65fcf_27224cuda3std3__45__cpo6cbeginE)
_ZN39_INTERNAL_72746b22_4_k_cu_98b65fcf_27224cuda3std3__45__cpo6cbeginE:
	.zero		1
	.type		_ZN39_INTERNAL_72746b22_4_k_cu_98b65fcf_27224cuda3std3__48in_placeE,@object
	.size		_ZN39_INTERNAL_72746b22_4_k_cu_98b65fcf_27224cuda3std3__48in_placeE,(_ZN39_INTERNAL_72746b22_4_k_cu_98b65fcf_27224cuda3std6ranges3__45__cpo9iter_moveE - _ZN39_INTERNAL_72746b22_4_k_cu_98b65fcf_27224cuda3std3__48in_placeE)
_ZN39_INTERNAL_72746b22_4_k_cu_98b65fcf_27224cuda3std3__48in_placeE:
	.zero		1
	.type		_ZN39_INTERNAL_72746b22_4_k_cu_98b65fcf_27224cuda3std6ranges3__45__cpo9iter_moveE,@object
	.size		_ZN39_INTERNAL_72746b22_4_k_cu_98b65fcf_27224cuda3std6ranges3__45__cpo9iter_moveE,(_ZN39_INTERNAL_72746b22_4_k_cu_98b65fcf_27224cuda3std3__45__cpo5beginE - _ZN39_INTERNAL_72746b22_4_k_cu_98b65fcf_27224cuda3std6ranges3__45__cpo9iter_moveE)
_ZN39_INTERNAL_72746b22_4_k_cu_98b65fcf_27224cuda3std6ranges3__45__cpo9iter_moveE:
	.zero		1
	.type		_ZN39_INTERNAL_72746b22_4_k_cu_98b65fcf_27224cuda3std3__45__cpo5beginE,@object
	.size		_ZN39_INTERNAL_72746b22_4_k_cu_98b65fcf_27224cuda3std3__45__cpo5beginE,(_ZN39_INTERNAL_72746b22_4_k_cu_98b65fcf_27224cuda3std3__441_GLOBAL__N__72746b22_4_k_cu_98b65fcf_27226ignoreE - _ZN39_INTERNAL_72746b22_4_k_cu_98b65fcf_27224cuda3std3__45__cpo5beginE)
_ZN39_INTERNAL_72746b22_4_k_cu_98b65fcf_27224cuda3std3__45__cpo5beginE:
	.zero		1
	.type		_ZN39_INTERNAL_72746b22_4_k_cu_98b65fcf_27224cuda3std3__441_GLOBAL__N__72746b22_4_k_cu_98b65fcf_27226ignoreE,@object
	.size		_ZN39_INTERNAL_72746b22_4_k_cu_98b65fcf_27224cuda3std3__441_GLOBAL__N__72746b22_4_k_cu_98b65fcf_27226ignoreE,(_ZN39_INTERNAL_72746b22_4_k_cu_98b65fcf_27224cute7productE - _ZN39_INTERNAL_72746b22_4_k_cu_98b65fcf_27224cuda3std3__441_GLOBAL__N__72746b22_4_k_cu_98b65fcf_27226ignoreE)
_ZN39_INTERNAL_72746b22_4_k_cu_98b65fcf_27224cuda3std3__441_GLOBAL__N__72746b22_4_k_cu_98b65fcf_27226ignoreE:
	.zero		1
	.type		_ZN39_INTERNAL_72746b22_4_k_cu_98b65fcf_27224cute7productE,@object
	.size		_ZN39_INTERNAL_72746b22_4_k_cu_98b65fcf_27224cute7productE,(_ZN39_INTERNAL_72746b22_4_k_cu_98b65fcf_27224cuda3std3__45__cpo3endE - _ZN39_INTERNAL_72746b22_4_k_cu_98b65fcf_27224cute7productE)
_ZN39_INTERNAL_72746b22_4_k_cu_98b65fcf_27224cute7productE:
	.zero		1
	.type		_ZN39_INTERNAL_72746b22_4_k_cu_98b65fcf_27224cuda3std3__45__cpo3endE,@object
	.size		_ZN39_INTERNAL_72746b22_4_k_cu_98b65fcf_27224cuda3std3__45__cpo3endE,(_ZN39_INTERNAL_72746b22_4_k_cu_98b65fcf_27224cuda3std3__419piecewise_constructE - _ZN39_INTERNAL_72746b22_4_k_cu_98b65fcf_27224cuda3std3__45__cpo3endE)
_ZN39_INTERNAL_72746b22_4_k_cu_98b65fcf_27224cuda3std3__45__cpo3endE:
	.zero		1
	.type		_ZN39_INTERNAL_72746b22_4_k_cu_98b65fcf_27224cuda3std3__419piecewise_constructE,@object
	.size		_ZN39_INTERNAL_72746b22_4_k_cu_98b65fcf_27224cuda3std3__419piecewise_constructE,(_ZN39_INTERNAL_72746b22_4_k_cu_98b65fcf_27224cuda3std3__45__cpo4cendE - _ZN39_INTERNAL_72746b22_4_k_cu_98b65fcf_27224cuda3std3__419piecewise_constructE)
_ZN39_INTERNAL_72746b22_4_k_cu_98b65fcf_27224cuda3std3__419piecewise_constructE:
	.zero		1
	.type		_ZN39_INTERNAL_72746b22_4_k_cu_98b65fcf_27224cuda3std3__45__cpo4cendE,@object
	.size		_ZN39_INTERNAL_72746b22_4_k_cu_98b65fcf_27224cuda3std3__45__cpo4cendE,(_ZN39_INTERNAL_72746b22_4_k_cu_98b65fcf_27224cuda3std6ranges3__45__cpo4swapE - _ZN39_INTERNAL_72746b22_4_k_cu_98b65fcf_27224cuda3std3__45__cpo4cendE)
_ZN39_INTERNAL_72746b22_4_k_cu_98b65fcf_27224cuda3std3__45__cpo4cendE:
	.zero		1
	.type		_ZN39_INTERNAL_72746b22_4_k_cu_98b65fcf_27224cuda3std6ranges3__45__cpo4swapE,@object
	.size		_ZN39_INTERNAL_72746b22_4_k_cu_98b65fcf_27224cuda3std6ranges3__45__cpo4swapE,(.L_10 - _ZN39_INTERNAL_72746b22_4_k_cu_98b65fcf_27224cuda3std6ranges3__45__cpo4swapE)
_ZN39_INTERNAL_72746b22_4_k_cu_98b65fcf_27224cuda3std6ranges3__45__cpo4swapE:
	.zero		1
.L_10:


//--------------------- .nv.constant0._ZN7cutlass13device_kernelINS_4conv6kernel13ConvUniversalINS1_16ConvProblemShapeILNS1_8OperatorE1ELi3EEENS1_10collective14CollectiveConvINS1_47MainloopSm100TmaUmmaWarpSpecializedImplicitGemmILS5_1ELi16ELi3ELi1ELi2EN4cute5tupleIJNSA_1CILi1EEESD_SD_EEEEENSB_IJNSC_ILi128EEENSC_ILi64EEENSB_IJNSC_ILi32EEEEEEEEENS_10bfloat16_tESL_NSA_8TiledMMAINSA_8MMA_AtomIJNSA_20SM100_MMA_F16BF16_SSISL_SL_fLi128ELi64ELNSA_4UMMA5MajorE0ELSQ_1ELNSP_7ScaleInE0ELSR_0EEEEEENSA_6LayoutISE_NSB_IJNSC_ILi0EEESV_SV_EEEEENSB_IJNSA_10UnderscoreESY_SY_EEEEENS7_6detail27Sm100ImplicitGemmTileTraitsINSA_20SM90_TMA_LOAD_IM2COLENSA_14ComposedLayoutINSA_7SwizzleILi2ELi4ELi3EEENSA_18smem_ptr_flag_bitsILi16EEENSU_INSB_IJNSC_ILi8EEESI_EEENSB_IJSI_SD_EEEEEEEvEENS12_INSA_13SM90_TMA_LOADENS14_INS15_ILi3ELi4ELi3EEES18_NSU_INSB_IJSH_S19_EEENSB_IJSD_SH_EEEEEEEvEEEENS_8epilogue10collective18CollectiveEpilogueINS1N_23Sm100TmaWarpSpecializedILi3ELi2ELi32ELb1ELb0EEEJSK_NSB_IJNSU_ISG_SD_EENSU_ISI_SD_EEEEESL_NSB_IJNSB_IJllllEEESD_SV_EEESL_S1W_NS1N_6fusion15FusionCallbacksIS1R_NS1X_17LinearCombinationISL_fSL_fLNS_15FloatRoundStyleE2EEESK_S1U_JEEENSA_5SM1004TMEM4LOAD26SM100_TMEM_LOAD_32dp32b32xES13_S1D_NSA_39AutoVectorizingCopyWithAssumedAlignmentILi128EEENSA_21SM90_TMA_STORE_IM2COLES1D_S28_S28_EEEvvEEEEvNT_6ParamsE --------------------------
	.section	.nv.constant0._ZN7cutlass13device_kernelINS_4conv6kernel13ConvUniversalINS1_16ConvProblemShapeILNS1_8OperatorE1ELi3EEENS1_10collective14CollectiveConvINS1_47MainloopSm100TmaUmmaWarpSpecializedImplicitGemmILS5_1ELi16ELi3ELi1ELi2EN4cute5tupleIJNSA_1CILi1EEESD_SD_EEEEENSB_IJNSC_ILi128EEENSC_ILi64EEENSB_IJNSC_ILi32EEEEEEEEENS_10bfloat16_tESL_NSA_8TiledMMAINSA_8MMA_AtomIJNSA_20SM100_MMA_F16BF16_SSISL_SL_fLi128ELi64ELNSA_4UMMA5MajorE0ELSQ_1ELNSP_7ScaleInE0ELSR_0EEEEEENSA_6LayoutISE_NSB_IJNSC_ILi0EEESV_SV_EEEEENSB_IJNSA_10UnderscoreESY_SY_EEEEENS7_6detail27Sm100ImplicitGemmTileTraitsINSA_20SM90_TMA_LOAD_IM2COLENSA_14ComposedLayoutINSA_7SwizzleILi2ELi4ELi3EEENSA_18smem_ptr_flag_bitsILi16EEENSU_INSB_IJNSC_ILi8EEESI_EEENSB_IJSI_SD_EEEEEEEvEENS12_INSA_13SM90_TMA_LOADENS14_INS15_ILi3ELi4ELi3EEES18_NSU_INSB_IJSH_S19_EEENSB_IJSD_SH_EEEEEEEvEEEENS_8epilogue10collective18CollectiveEpilogueINS1N_23Sm100TmaWarpSpecializedILi3ELi2ELi32ELb1ELb0EEEJSK_NSB_IJNSU_ISG_SD_EENSU_ISI_SD_EEEEESL_NSB_IJNSB_IJllllEEESD_SV_EEESL_S1W_NS1N_6fusion15FusionCallbacksIS1R_NS1X_17LinearCombinationISL_fSL_fLNS_15FloatRoundStyleE2EEESK_S1U_JEEENSA_5SM1004TMEM4LOAD26SM100_TMEM_LOAD_32dp32b32xES13_S1D_NSA_39AutoVectorizingCopyWithAssumedAlignmentILi128EEENSA_21SM90_TMA_STORE_IM2COLES1D_S28_S28_EEEvvEEEEvNT_6ParamsE,"a",@progbits
	.sectionflags	@""
	.align	4
.nv.constant0._ZN7cutlass13device_kernelINS_4conv6kernel13ConvUniversalINS1_16ConvProblemShapeILNS1_8OperatorE1ELi3EEENS1_10collective14CollectiveConvINS1_47MainloopSm100TmaUmmaWarpSpecializedImplicitGemmILS5_1ELi16ELi3ELi1ELi2EN4cute5tupleIJNSA_1CILi1EEESD_SD_EEEEENSB_IJNSC_ILi128EEENSC_ILi64EEENSB_IJNSC_ILi32EEEEEEEEENS_10bfloat16_tESL_NSA_8TiledMMAINSA_8MMA_AtomIJNSA_20SM100_MMA_F16BF16_SSISL_SL_fLi128ELi64ELNSA_4UMMA5MajorE0ELSQ_1ELNSP_7ScaleInE0ELSR_0EEEEEENSA_6LayoutISE_NSB_IJNSC_ILi0EEESV_SV_EEEEENSB_IJNSA_10UnderscoreESY_SY_EEEEENS7_6detail27Sm100ImplicitGemmTileTraitsINSA_20SM90_TMA_LOAD_IM2COLENSA_14ComposedLayoutINSA_7SwizzleILi2ELi4ELi3EEENSA_18smem_ptr_flag_bitsILi16EEENSU_INSB_IJNSC_ILi8EEESI_EEENSB_IJSI_SD_EEEEEEEvEENS12_INSA_13SM90_TMA_LOADENS14_INS15_ILi3ELi4ELi3EEES18_NSU_INSB_IJSH_S19_EEENSB_IJSD_SH_EEEEEEEvEEEENS_8epilogue10collective18CollectiveEpilogueINS1N_23Sm100TmaWarpSpecializedILi3ELi2ELi32ELb1ELb0EEEJSK_NSB_IJNSU_ISG_SD_EENSU_ISI_SD_EEEEESL_NSB_IJNSB_IJllllEEESD_SV_EEESL_S1W_NS1N_6fusion15FusionCallbacksIS1R_NS1X_17LinearCombinationISL_fSL_fLNS_15FloatRoundStyleE2EEESK_S1U_JEEENSA_5SM1004TMEM4LOAD26SM100_TMEM_LOAD_32dp32b32xES13_S1D_NSA_39AutoVectorizingCopyWithAssumedAlignmentILi128EEENSA_21SM90_TMA_STORE_IM2COLES1D_S28_S28_EEEvvEEEEvNT_6ParamsE:
	.zero		3200


//--------------------- SYMBOLS --------------------------

	.type		.nv.reservedSmem.offset0,@object
	.size		.nv.reservedSmem.offset0,0x4
	.type		.nv.reservedSmem.cap,@object
	.size		.nv.reservedSmem.cap,0x4
	.type		__assertfail,@function
